	.target	sm_90a

	.elftype	@"ET_EXEC"


//--------------------- .note.nv.tkinfo           --------------------------
	.section	.note.nv.tkinfo,"",@"SHT_NOTE"
	.sectionflags	@"SHF_NOTE_NV_TKINFO"
	.tkinfo
        /*0018*/ 	.word	0x00000002
        /*0030*/ 	.string	""
        /*0030*/ 	.string	"ptxas"
        /*0030*/ 	.string	"Cuda compilation tools, release 13.0, V13.0.88"
        /*0030*/ 	.string	"Build cuda_13.0.r13.0/compiler.36424714_0"
        /*0030*/ 	.string	"-arch sm_90a -m 64 "



//--------------------- .note.nv.cuinfo           --------------------------
	.section	.note.nv.cuinfo,"",@"SHT_NOTE"
	.sectionflags	@"SHF_NOTE_NV_CUINFO"
        /*0018*/ 	.short	0x0002
        /*001a*/ 	.short	0x005a
        /*001c*/ 	.short	0x0082
	.zero		2


//--------------------- .nv.info                  --------------------------
	.section	.nv.info,"",@"SHT_CUDA_INFO"
	.align	4


	//----- nvinfo : EIATTR_REGCOUNT
	.align		4
        /*0000*/ 	.byte	0x04, 0x2f
        /*0002*/ 	.short	(.L_15 - .L_14)
	.align		4
.L_14:
        /*0004*/ 	.word	index@(_ZN7cutlass13device_kernelINS_4gemm6kernel13GemmUniversalIN4cute5tupleIJiiiiEEENS1_10collective13CollectiveMmaINS1_34MainloopSm90TmaGmmaWarpSpecializedILi3ENS5_IJNS4_1CILi1EEESB_SB_EEENS1_35KernelTmaWarpSpecializedCooperativeEEENS5_IJNSA_ILi128EEESF_NSA_ILi64EEEEEEaNS5_IJlSB_lEEEaSI_NS4_8TiledMMAINS4_8MMA_AtomIJNS4_4SM904GMMA27MMA_64x128x32_S32S8S8_SS_TNEEEENS4_6LayoutINS5_IJNSA_ILi2EEESB_SB_EEENS5_IJSB_NSA_ILi0EEESS_EEEEENS5_IJNS4_10UnderscoreESV_SV_EEEEENS4_13SM90_TMA_LOADENS4_14ComposedLayoutINS4_7SwizzleILi2ELi4ELi3EEENS4_18smem_ptr_flag_bitsILi8EEENSP_INS5_IJNSA_ILi8EEESG_EEENS5_IJSG_SB_EEEEEEEvNS4_8identityESY_S18_vS19_EENS_8epilogue10collective6detail29Sm90TmaWarpSpecializedAdapterINS1C_15DefaultEpilogueIaSI_SI_NS1B_6thread17LinearCombinationIaLi1EiiLNS1G_9ScaleType4KindE0ELNS_15FloatRoundStyleE2EaEENS1_15EpilogueDefaultEEEEEvvEEEEvNT_6ParamsE)
        /*0008*/ 	.word	0x000000a8


	//----- nvinfo : EIATTR_FRAME_SIZE
	.align		4
.L_15:
        /*000c*/ 	.byte	0x04, 0x11
        /*000e*/ 	.short	(.L_17 - .L_16)
	.align		4
.L_16:
        /*0010*/ 	.word	index@(_ZN7cutlass13device_kernelINS_4gemm6kernel13GemmUniversalIN4cute5tupleIJiiiiEEENS1_10collective13CollectiveMmaINS1_34MainloopSm90TmaGmmaWarpSpecializedILi3ENS5_IJNS4_1CILi1EEESB_SB_EEENS1_35KernelTmaWarpSpecializedCooperativeEEENS5_IJNSA_ILi128EEESF_NSA_ILi64EEEEEEaNS5_IJlSB_lEEEaSI_NS4_8TiledMMAINS4_8MMA_AtomIJNS4_4SM904GMMA27MMA_64x128x32_S32S8S8_SS_TNEEEENS4_6LayoutINS5_IJNSA_ILi2EEESB_SB_EEENS5_IJSB_NSA_ILi0EEESS_EEEEENS5_IJNS4_10UnderscoreESV_SV_EEEEENS4_13SM90_TMA_LOADENS4_14ComposedLayoutINS4_7SwizzleILi2ELi4ELi3EEENS4_18smem_ptr_flag_bitsILi8EEENSP_INS5_IJNSA_ILi8EEESG_EEENS5_IJSG_SB_EEEEEEEvNS4_8identityESY_S18_vS19_EENS_8epilogue10collective6detail29Sm90TmaWarpSpecializedAdapterINS1C_15DefaultEpilogueIaSI_SI_NS1B_6thread17LinearCombinationIaLi1EiiLNS1G_9ScaleType4KindE0ELNS_15FloatRoundStyleE2EaEENS1_15EpilogueDefaultEEEEEvvEEEEvNT_6ParamsE)
        /*0014*/ 	.word	0x00000000


	//----- nvinfo : EIATTR_MIN_STACK_SIZE
	.align		4
.L_17:
        /*0018*/ 	.byte	0x04, 0x12
        /*001a*/ 	.short	(.L_19 - .L_18)
	.align		4
.L_18:
        /*001c*/ 	.word	index@(_ZN7cutlass13device_kernelINS_4gemm6kernel13GemmUniversalIN4cute5tupleIJiiiiEEENS1_10collective13CollectiveMmaINS1_34MainloopSm90TmaGmmaWarpSpecializedILi3ENS5_IJNS4_1CILi1EEESB_SB_EEENS1_35KernelTmaWarpSpecializedCooperativeEEENS5_IJNSA_ILi128EEESF_NSA_ILi64EEEEEEaNS5_IJlSB_lEEEaSI_NS4_8TiledMMAINS4_8MMA_AtomIJNS4_4SM904GMMA27MMA_64x128x32_S32S8S8_SS_TNEEEENS4_6LayoutINS5_IJNSA_ILi2EEESB_SB_EEENS5_IJSB_NSA_ILi0EEESS_EEEEENS5_IJNS4_10UnderscoreESV_SV_EEEEENS4_13SM90_TMA_LOADENS4_14ComposedLayoutINS4_7SwizzleILi2ELi4ELi3EEENS4_18smem_ptr_flag_bitsILi8EEENSP_INS5_IJNSA_ILi8EEESG_EEENS5_IJSG_SB_EEEEEEEvNS4_8identityESY_S18_vS19_EENS_8epilogue10collective6detail29Sm90TmaWarpSpecializedAdapterINS1C_15DefaultEpilogueIaSI_SI_NS1B_6thread17LinearCombinationIaLi1EiiLNS1G_9ScaleType4KindE0ELNS_15FloatRoundStyleE2EaEENS1_15EpilogueDefaultEEEEEvvEEEEvNT_6ParamsE)
        /*0020*/ 	.word	0x00000000
.L_19:


//--------------------- .nv.compat                --------------------------
	.section	.nv.compat,"",@"SHT_CUDA_COMPAT_INFO"
	.align	4
        /*0000*/ 	.byte	0x02, 0x09, 0x01, 0x00, 0x02, 0x02, 0x04, 0x00, 0x02, 0x05, 0x05, 0x00, 0x03, 0x07, 0x01, 0x01
        /*0010*/ 	.byte	0x02, 0x03, 0x01, 0x00, 0x02, 0x06, 0x01, 0x00, 0x04, 0x0b, 0x08, 0x00, 0x00, 0x00, 0x00, 0x00
        /*0020*/ 	.byte	0x00, 0x00, 0x00, 0x00


//--------------------- .nv.info._ZN7cutlass13device_kernelINS_4gemm6kernel13GemmUniversalIN4cute5tupleIJiiiiEEENS1_10collective13CollectiveMmaINS1_34MainloopSm90TmaGmmaWarpSpecializedILi3ENS5_IJNS4_1CILi1EEESB_SB_EEENS1_35KernelTmaWarpSpecializedCooperativeEEENS5_IJNSA_ILi128EEESF_NSA_ILi64EEEEEEaNS5_IJlSB_lEEEaSI_NS4_8TiledMMAINS4_8MMA_AtomIJNS4_4SM904GMMA27MMA_64x128x32_S32S8S8_SS_TNEEEENS4_6LayoutINS5_IJNSA_ILi2EEESB_SB_EEENS5_IJSB_NSA_ILi0EEESS_EEEEENS5_IJNS4_10UnderscoreESV_SV_EEEEENS4_13SM90_TMA_LOADENS4_14ComposedLayoutINS4_7SwizzleILi2ELi4ELi3EEENS4_18smem_ptr_flag_bitsILi8EEENSP_INS5_IJNSA_ILi8EEESG_EEENS5_IJSG_SB_EEEEEEEvNS4_8identityESY_S18_vS19_EENS_8epilogue10collective6detail29Sm90TmaWarpSpecializedAdapterINS1C_15DefaultEpilogueIaSI_SI_NS1B_6thread17LinearCombinationIaLi1EiiLNS1G_9ScaleType4KindE0ELNS_15FloatRoundStyleE2EaEENS1_15EpilogueDefaultEEEEEvvEEEEvNT_6ParamsE --------------------------
	.section	.nv.info._ZN7cutlass13device_kernelINS_4gemm6kernel13GemmUniversalIN4cute5tupleIJiiiiEEENS1_10collective13CollectiveMmaINS1_34MainloopSm90TmaGmmaWarpSpecializedILi3ENS5_IJNS4_1CILi1EEESB_SB_EEENS1_35KernelTmaWarpSpecializedCooperativeEEENS5_IJNSA_ILi128EEESF_NSA_ILi64EEEEEEaNS5_IJlSB_lEEEaSI_NS4_8TiledMMAINS4_8MMA_AtomIJNS4_4SM904GMMA27MMA_64x128x32_S32S8S8_SS_TNEEEENS4_6LayoutINS5_IJNSA_ILi2EEESB_SB_EEENS5_IJSB_NSA_ILi0EEESS_EEEEENS5_IJNS4_10UnderscoreESV_SV_EEEEENS4_13SM90_TMA_LOADENS4_14ComposedLayoutINS4_7SwizzleILi2ELi4ELi3EEENS4_18smem_ptr_flag_bitsILi8EEENSP_INS5_IJNSA_ILi8EEESG_EEENS5_IJSG_SB_EEEEEEEvNS4_8identityESY_S18_vS19_EENS_8epilogue10collective6detail29Sm90TmaWarpSpecializedAdapterINS1C_15DefaultEpilogueIaSI_SI_NS1B_6thread17LinearCombinationIaLi1EiiLNS1G_9ScaleType4KindE0ELNS_15FloatRoundStyleE2EaEENS1_15EpilogueDefaultEEEEEvvEEEEvNT_6ParamsE,"",@"SHT_CUDA_INFO"
	.sectionflags	@""
	.align	4


	//----- nvinfo : EIATTR_CUDA_API_VERSION
	.align		4
        /*0000*/ 	.byte	0x04, 0x37
        /*0002*/ 	.short	(.L_21 - .L_20)
.L_20:
        /*0004*/ 	.word	0x00000082


	//----- nvinfo : EIATTR_KPARAM_INFO
	.align		4
.L_21:
        /*0008*/ 	.byte	0x04, 0x17
        /*000a*/ 	.short	(.L_23 - .L_22)
.L_22:
        /*000c*/ 	.word	0x00000000
        /*0010*/ 	.short	0x0000
        /*0012*/ 	.short	0x0070
        /*0014*/ 	.byte	0x00, 0xf0, 0x01, 0x10


	//----- nvinfo : EIATTR_SPARSE_MMA_MASK
	.align		4
.L_23:
        /*0018*/ 	.byte	0x03, 0x50
        /*001a*/ 	.short	0x0000


	//----- nvinfo : EIATTR_MAXREG_COUNT
	.align		4
        /*001c*/ 	.byte	0x03, 0x1b
        /*001e*/ 	.short	0x00a8


	//----- nvinfo : EIATTR_NUM_BARRIERS
	.align		4
        /*0020*/ 	.byte	0x02, 0x4c
        /*0022*/ 	.byte	0x01
	.zero		1


	//----- nvinfo : EIATTR_EXTERNS
	.align		4
        /*0024*/ 	.byte	0x04, 0x0f
        /*0026*/ 	.short	(.L_25 - .L_24)


	//   ....[0]....
	.align		4
.L_24:
        /*0028*/ 	.word	index@(__assertfail)


	//----- nvinfo : EIATTR_MERCURY_ISA_VERSION
	.align		4
.L_25:
        /*002c*/ 	.byte	0x03, 0x5f
        /*002e*/ 	.short	0x0101


	//----- nvinfo : EIATTR_INT_WARP_WIDE_INSTR_OFFSETS
	.align		4
        /*0030*/ 	.byte	0x04, 0x31
        /*0032*/ 	.short	(.L_27 - .L_26)


	//   ....[0]....
.L_26:
        /*0034*/ 	.word	0x00000390


	//   ....[1]....
        /*0038*/ 	.word	0x000003c0


	//   ....[2]....
        /*003c*/ 	.word	0x000004a0


	//----- nvinfo : EIATTR_COOP_GROUP_MASK_REGIDS
	.align		4
.L_27:
        /*0040*/ 	.byte	0x04, 0x29
        /*0042*/ 	.short	(.L_29 - .L_28)


	//   ....[0]....
.L_28:
        /*0044*/ 	.word	0xffffffff


	//   ....[1]....
        /*0048*/ 	.word	0xffffffff


	//   ....[2]....
        /*004c*/ 	.word	0xffffffff


	//   ....[3]....
        /*0050*/ 	.word	0xffffffff


	//   ....[4]....
        /*0054*/ 	.word	0xffffffff


	//----- nvinfo : EIATTR_COOP_GROUP_INSTR_OFFSETS
	.align		4
.L_29:
        /*0058*/ 	.byte	0x04, 0x28
        /*005a*/ 	.short	(.L_31 - .L_30)


	//   ....[0]....
.L_30:
        /*005c*/ 	.word	0x00000060


	//   ....[1]....
        /*0060*/ 	.word	0x00000070


	//   ....[2]....
        /*0064*/ 	.word	0x00000130


	//   ....[3]....
        /*0068*/ 	.word	0x000002a0


	//   ....[4]....
        /*006c*/ 	.word	0x00000f40


	//----- nvinfo : EIATTR_REG_RECONFIG
	.align		4
.L_31:
        /*0070*/ 	.byte	0x01, 0x54
	.zero		2


	//----- nvinfo : EIATTR_SYSCALL_OFFSETS
	.align		4
        /*0074*/ 	.byte	0x04, 0x46
        /*0076*/ 	.short	(.L_33 - .L_32)


	//   ....[0]....
.L_32:
        /*0078*/ 	.word	0x00001100


	//----- nvinfo : EIATTR_MBARRIER_INSTR_OFFSETS
	.align		4
.L_33:
        /*007c*/ 	.byte	0x04, 0x39
        /*007e*/ 	.short	(.L_35 - .L_34)


	//   ....[0]....
.L_34:
        /*0080*/ 	.word	0x00000230
        /*0084*/ 	.word	0x000000ff
        /*0088*/ 	.word	0x00000000
        /*008c*/ 	.short	0x0100
        /*008e*/ 	.byte	0x08
	.zero		1


	//   ....[1]....
        /*0090*/ 	.word	0x00000240
        /*0094*/ 	.word	0x000000ff
        /*0098*/ 	.word	0x00000018
        /*009c*/ 	.short	0x0100
        /*009e*/ 	.byte	0x08
	.zero		1


	//   ....[2]....
        /*00a0*/ 	.word	0x00000250
        /*00a4*/ 	.word	0x000000ff
        /*00a8*/ 	.word	0x00000008
        /*00ac*/ 	.short	0x0100
        /*00ae*/ 	.byte	0x08
	.zero		1


	//   ....[3]....
        /*00b0*/ 	.word	0x00000260
        /*00b4*/ 	.word	0x000000ff
        /*00b8*/ 	.word	0x00000020
        /*00bc*/ 	.short	0x0100
        /*00be*/ 	.byte	0x08
	.zero		1


	//   ....[4]....
        /*00c0*/ 	.word	0x00000270
        /*00c4*/ 	.word	0x000000ff
        /*00c8*/ 	.word	0x00000010
        /*00cc*/ 	.short	0x0100
        /*00ce*/ 	.byte	0x08
	.zero		1


	//   ....[5]....
        /*00d0*/ 	.word	0x00000280
        /*00d4*/ 	.word	0x000000ff
        /*00d8*/ 	.word	0x00000028
        /*00dc*/ 	.short	0x0100
        /*00de*/ 	.byte	0x08
	.zero		1


	//   ....[6]....
        /*00e0*/ 	.word	0x00000510
        /*00e4*/ 	.word	0x000000ff
        /*00e8*/ 	.word	0x00000040
        /*00ec*/ 	.short	0x0100
        /*00ee*/ 	.byte	0x06
	.zero		1


	//   ....[7]....
        /*00f0*/ 	.word	0x00000570
        /*00f4*/ 	.word	0x000000ff
        /*00f8*/ 	.word	0x00000048
        /*00fc*/ 	.short	0x0100
        /*00fe*/ 	.byte	0x06
	.zero		1


	//   ....[8]....
        /*0100*/ 	.word	0x000011d0
        /*0104*/ 	.word	0x00000003
        /*0108*/ 	.word	0x00000000
        /*010c*/ 	.short	0x010a
        /*010e*/ 	.byte	0x3f
	.zero		1


	//   ....[9]....
        /*0110*/ 	.word	0x00001210
        /*0114*/ 	.word	0x00000003
        /*0118*/ 	.word	0x00000000
        /*011c*/ 	.short	0x010a
        /*011e*/ 	.byte	0x3f
	.zero		1


	//   ....[10]....
        /*0120*/ 	.word	0x000014e0
        /*0124*/ 	.word	0x00000005
        /*0128*/ 	.word	0x00000000
        /*012c*/ 	.short	0x010a
        /*012e*/ 	.byte	0x3f
	.zero		1


	//   ....[11]....
        /*0130*/ 	.word	0x00001520
        /*0134*/ 	.word	0x00000005
        /*0138*/ 	.word	0x00000000
        /*013c*/ 	.short	0x010a
        /*013e*/ 	.byte	0x3f
	.zero		1


	//   ....[12]....
        /*0140*/ 	.word	0x00001680
        /*0144*/ 	.word	0x00000004
        /*0148*/ 	.word	0x00000000
        /*014c*/ 	.short	0x0101
        /*014e*/ 	.byte	0x3f
	.zero		1


	//   ....[13]....
        /*0150*/ 	.word	0x00001860
        /*0154*/ 	.word	0x00000000
        /*0158*/ 	.word	0x00000000
        /*015c*/ 	.short	0x0101
        /*015e*/ 	.byte	0x3f
	.zero		1


	//   ....[14]....
        /*0160*/ 	.word	0x00005df0
        /*0164*/ 	.word	0x0000000e
        /*0168*/ 	.word	0x00000018
        /*016c*/ 	.short	0x010a
        /*016e*/ 	.byte	0x3f
	.zero		1


	//   ....[15]....
        /*0170*/ 	.word	0x00006150
        /*0174*/ 	.word	0x00000006
        /*0178*/ 	.word	0x00000048
        /*017c*/ 	.short	0x0101
        /*017e*/ 	.byte	0x3f
	.zero		1


	//   ....[16]....
        /*0180*/ 	.word	0x00006880
        /*0184*/ 	.word	0x00000007
        /*0188*/ 	.word	0x00000000
        /*018c*/ 	.short	0x010a
        /*018e*/ 	.byte	0x3f
	.zero		1


	//   ....[17]....
        /*0190*/ 	.word	0x00006900
        /*0194*/ 	.word	0x00000009
        /*0198*/ 	.word	0x00000000
        /*019c*/ 	.short	0x010a
        /*019e*/ 	.byte	0x3f
	.zero		1


	//   ....[18]....
        /*01a0*/ 	.word	0x00006990
        /*01a4*/ 	.word	0x00000003
        /*01a8*/ 	.word	0x00000000
        /*01ac*/ 	.short	0x010a
        /*01ae*/ 	.byte	0x3f
	.zero		1


	//   ....[19]....
        /*01b0*/ 	.word	0x000069f0
        /*01b4*/ 	.word	0x00000003
        /*01b8*/ 	.word	0x00000000
        /*01bc*/ 	.short	0x010a
        /*01be*/ 	.byte	0x3f
	.zero		1


	//   ....[20]....
        /*01c0*/ 	.word	0x00006a40
        /*01c4*/ 	.word	0x00000005
        /*01c8*/ 	.word	0x00000000
        /*01cc*/ 	.short	0x010a
        /*01ce*/ 	.byte	0x3f
	.zero		1


	//   ....[21]....
        /*01d0*/ 	.word	0x00006b10
        /*01d4*/ 	.word	0x0000000e
        /*01d8*/ 	.word	0x00000018
        /*01dc*/ 	.short	0x010a
        /*01de*/ 	.byte	0x3f
	.zero		1


	//   ....[22]....
        /*01e0*/ 	.word	0x00006be0
        /*01e4*/ 	.word	0x00000007
        /*01e8*/ 	.word	0x00000000
        /*01ec*/ 	.short	0x010a
        /*01ee*/ 	.byte	0x3f
	.zero		1


	//   ....[23]....
        /*01f0*/ 	.word	0x00006c30
        /*01f4*/ 	.word	0x00000009
        /*01f8*/ 	.word	0x00000000
        /*01fc*/ 	.short	0x010a
        /*01fe*/ 	.byte	0x3f
	.zero		1


	//----- nvinfo : EIATTR_NUM_MBARRIERS
	.align		4
.L_35:
        /*0200*/ 	.byte	0x03, 0x38
        /*0202*/ 	.short	0x0008


	//----- nvinfo : EIATTR_EXIT_INSTR_OFFSETS
	.align		4
        /*0204*/ 	.byte	0x04, 0x1c
        /*0206*/ 	.short	(.L_37 - .L_36)


	//   ....[0]....
.L_36:
        /*0208*/ 	.word	0x000005c0


	//   ....[1]....
        /*020c*/ 	.word	0x00000e80


	//   ....[2]....
        /*0210*/ 	.word	0x00005460


	//   ....[3]....
        /*0214*/ 	.word	0x00005a90


	//   ....[4]....
        /*0218*/ 	.word	0x000069e0


	//----- nvinfo : EIATTR_MAX_THREADS
	.align		4
.L_37:
        /*021c*/ 	.byte	0x04, 0x05
        /*021e*/ 	.short	(.L_39 - .L_38)
.L_38:
        /*0220*/ 	.word	0x00000180
        /*0224*/ 	.word	0x00000001
        /*0228*/ 	.word	0x00000001


	//----- nvinfo : EIATTR_CRS_STACK_SIZE
	.align		4
.L_39:
        /*022c*/ 	.byte	0x04, 0x1e
        /*022e*/ 	.short	(.L_41 - .L_40)
.L_40:
        /*0230*/ 	.word	0x00000000


	//----- nvinfo : EIATTR_CBANK_PARAM_SIZE
	.align		4
.L_41:
        /*0234*/ 	.byte	0x03, 0x19
        /*0236*/ 	.short	0x0470


	//----- nvinfo : EIATTR_PARAM_CBANK
	.align		4
        /*0238*/ 	.byte	0x04, 0x0a
        /*023a*/ 	.short	(.L_43 - .L_42)
	.align		4
.L_42:
        /*023c*/ 	.word	index@(.nv.constant0._ZN7cutlass13device_kernelINS_4gemm6kernel13GemmUniversalIN4cute5tupleIJiiiiEEENS1_10collective13CollectiveMmaINS1_34MainloopSm90TmaGmmaWarpSpecializedILi3ENS5_IJNS4_1CILi1EEESB_SB_EEENS1_35KernelTmaWarpSpecializedCooperativeEEENS5_IJNSA_ILi128EEESF_NSA_ILi64EEEEEEaNS5_IJlSB_lEEEaSI_NS4_8TiledMMAINS4_8MMA_AtomIJNS4_4SM904GMMA27MMA_64x128x32_S32S8S8_SS_TNEEEENS4_6LayoutINS5_IJNSA_ILi2EEESB_SB_EEENS5_IJSB_NSA_ILi0EEESS_EEEEENS5_IJNS4_10UnderscoreESV_SV_EEEEENS4_13SM90_TMA_LOADENS4_14ComposedLayoutINS4_7SwizzleILi2ELi4ELi3EEENS4_18smem_ptr_flag_bitsILi8EEENSP_INS5_IJNSA_ILi8EEESG_EEENS5_IJSG_SB_EEEEEEEvNS4_8identityESY_S18_vS19_EENS_8epilogue10collective6detail29Sm90TmaWarpSpecializedAdapterINS1C_15DefaultEpilogueIaSI_SI_NS1B_6thread17LinearCombinationIaLi1EiiLNS1G_9ScaleType4KindE0ELNS_15FloatRoundStyleE2EaEENS1_15EpilogueDefaultEEEEEvvEEEEvNT_6ParamsE)
        /*0240*/ 	.short	0x0210
        /*0242*/ 	.short	0x0470


	//----- nvinfo : EIATTR_SW_WAR
	.align		4
.L_43:
        /*0244*/ 	.byte	0x04, 0x36
        /*0246*/ 	.short	(.L_45 - .L_44)
.L_44:
        /*0248*/ 	.word	0x00000008
.L_45:


//--------------------- .nv.callgraph             --------------------------
	.section	.nv.callgraph,"",@"SHT_CUDA_CALLGRAPH"
	.align	4
	.sectionentsize	8
	.align		4
        /*0000*/ 	.word	0x00000000
	.align		4
        /*0004*/ 	.word	0xffffffff
	.align		4
        /*0008*/ 	.word	index@(_ZN7cutlass13device_kernelINS_4gemm6kernel13GemmUniversalIN4cute5tupleIJiiiiEEENS1_10collective13CollectiveMmaINS1_34MainloopSm90TmaGmmaWarpSpecializedILi3ENS5_IJNS4_1CILi1EEESB_SB_EEENS1_35KernelTmaWarpSpecializedCooperativeEEENS5_IJNSA_ILi128EEESF_NSA_ILi64EEEEEEaNS5_IJlSB_lEEEaSI_NS4_8TiledMMAINS4_8MMA_AtomIJNS4_4SM904GMMA27MMA_64x128x32_S32S8S8_SS_TNEEEENS4_6LayoutINS5_IJNSA_ILi2EEESB_SB_EEENS5_IJSB_NSA_ILi0EEESS_EEEEENS5_IJNS4_10UnderscoreESV_SV_EEEEENS4_13SM90_TMA_LOADENS4_14ComposedLayoutINS4_7SwizzleILi2ELi4ELi3EEENS4_18smem_ptr_flag_bitsILi8EEENSP_INS5_IJNSA_ILi8EEESG_EEENS5_IJSG_SB_EEEEEEEvNS4_8identityESY_S18_vS19_EENS_8epilogue10collective6detail29Sm90TmaWarpSpecializedAdapterINS1C_15DefaultEpilogueIaSI_SI_NS1B_6thread17LinearCombinationIaLi1EiiLNS1G_9ScaleType4KindE0ELNS_15FloatRoundStyleE2EaEENS1_15EpilogueDefaultEEEEEvvEEEEvNT_6ParamsE)
	.align		4
        /*000c*/ 	.word	index@(__assertfail)
	.align		4
        /*0010*/ 	.word	0x00000000
	.align		4
        /*0014*/ 	.word	0xfffffffe
	.align		4
        /*0018*/ 	.word	0x00000000
	.align		4
        /*001c*/ 	.word	0xfffffffd
	.align		4
        /*0020*/ 	.word	0x00000000
	.align		4
        /*0024*/ 	.word	0xfffffffc


//--------------------- .nv.constant4             --------------------------
	.section	.nv.constant4,"a",@progbits
	.align	8
	.align		8
.nv.constant4:
        /*0000*/ 	.dword	__assertfail
	.align		8
        /*0008*/ 	.dword	__unnamed_1
	.align		8
        /*0010*/ 	.dword	_ZN40_INTERNAL_9bfaef22_4_k_cu_282a387e_304664cuda3std3__45__cpo5beginE
	.align		8
        /*0018*/ 	.dword	_ZN40_INTERNAL_9bfaef22_4_k_cu_282a387e_304664cuda3std3__45__cpo3endE
	.align		8
        /*0020*/ 	.dword	_ZN40_INTERNAL_9bfaef22_4_k_cu_282a387e_304664cuda3std3__45__cpo6cbeginE
	.align		8
        /*0028*/ 	.dword	_ZN40_INTERNAL_9bfaef22_4_k_cu_282a387e_304664cuda3std3__45__cpo4cendE
	.align		8
        /*0030*/ 	.dword	_ZN40_INTERNAL_9bfaef22_4_k_cu_282a387e_304664cuda3std3__442_GLOBAL__N__9bfaef22_4_k_cu_282a387e_304666ignoreE
	.align		8
        /*0038*/ 	.dword	_ZN40_INTERNAL_9bfaef22_4_k_cu_282a387e_304664cuda3std3__419piecewise_constructE
	.align		8
        /*0040*/ 	.dword	_ZN40_INTERNAL_9bfaef22_4_k_cu_282a387e_304664cuda3std3__48in_placeE
	.align		8
        /*0048*/ 	.dword	_ZN40_INTERNAL_9bfaef22_4_k_cu_282a387e_304664cuda3std6ranges3__45__cpo4swapE
	.align		8
        /*0050*/ 	.dword	_ZN40_INTERNAL_9bfaef22_4_k_cu_282a387e_304664cuda3std6ranges3__45__cpo9iter_moveE
	.align		8
        /*0058*/ 	.dword	_ZN40_INTERNAL_9bfaef22_4_k_cu_282a387e_304664cute7productE
	.align		8
        /*0060*/ 	.dword	_ZN40_INTERNAL_9bfaef22_4_k_cu_282a387e_304664cute1_E
	.align		8
        /*0068*/ 	.dword	$str$22
	.align		8
        /*0070*/ 	.dword	$str$23


//--------------------- .text._ZN7cutlass13device_kernelINS_4gemm6kernel13GemmUniversalIN4cute5tupleIJiiiiEEENS1_10collective13CollectiveMmaINS1_34MainloopSm90TmaGmmaWarpSpecializedILi3ENS5_IJNS4_1CILi1EEESB_SB_EEENS1_35KernelTmaWarpSpecializedCooperativeEEENS5_IJNSA_ILi128EEESF_NSA_ILi64EEEEEEaNS5_IJlSB_lEEEaSI_NS4_8TiledMMAINS4_8MMA_AtomIJNS4_4SM904GMMA27MMA_64x128x32_S32S8S8_SS_TNEEEENS4_6LayoutINS5_IJNSA_ILi2EEESB_SB_EEENS5_IJSB_NSA_ILi0EEESS_EEEEENS5_IJNS4_10UnderscoreESV_SV_EEEEENS4_13SM90_TMA_LOADENS4_14ComposedLayoutINS4_7SwizzleILi2ELi4ELi3EEENS4_18smem_ptr_flag_bitsILi8EEENSP_INS5_IJNSA_ILi8EEESG_EEENS5_IJSG_SB_EEEEEEEvNS4_8identityESY_S18_vS19_EENS_8epilogue10collective6detail29Sm90TmaWarpSpecializedAdapterINS1C_15DefaultEpilogueIaSI_SI_NS1B_6thread17LinearCombinationIaLi1EiiLNS1G_9ScaleType4KindE0ELNS_15FloatRoundStyleE2EaEENS1_15EpilogueDefaultEEEEEvvEEEEvNT_6ParamsE --------------------------
	.section	.text._ZN7cutlass13device_kernelINS_4gemm6kernel13GemmUniversalIN4cute5tupleIJiiiiEEENS1_10collective13CollectiveMmaINS1_34MainloopSm90TmaGmmaWarpSpecializedILi3ENS5_IJNS4_1CILi1EEESB_SB_EEENS1_35KernelTmaWarpSpecializedCooperativeEEENS5_IJNSA_ILi128EEESF_NSA_ILi64EEEEEEaNS5_IJlSB_lEEEaSI_NS4_8TiledMMAINS4_8MMA_AtomIJNS4_4SM904GMMA27MMA_64x128x32_S32S8S8_SS_TNEEEENS4_6LayoutINS5_IJNSA_ILi2EEESB_SB_EEENS5_IJSB_NSA_ILi0EEESS_EEEEENS5_IJNS4_10UnderscoreESV_SV_EEEEENS4_13SM90_TMA_LOADENS4_14ComposedLayoutINS4_7SwizzleILi2ELi4ELi3EEENS4_18smem_ptr_flag_bitsILi8EEENSP_INS5_IJNSA_ILi8EEESG_EEENS5_IJSG_SB_EEEEEEEvNS4_8identityESY_S18_vS19_EENS_8epilogue10collective6detail29Sm90TmaWarpSpecializedAdapterINS1C_15DefaultEpilogueIaSI_SI_NS1B_6thread17LinearCombinationIaLi1EiiLNS1G_9ScaleType4KindE0ELNS_15FloatRoundStyleE2EaEENS1_15EpilogueDefaultEEEEEvvEEEEvNT_6ParamsE,"ax",@progbits
	.align	128
.text._ZN7cutlass13device_kernelINS_4gemm6kernel13GemmUniversalIN4cute5tupleIJiiiiEEENS1_10collective13CollectiveMmaINS1_34MainloopSm90TmaGmmaWarpSpecializedILi3ENS5_IJNS4_1CILi1EEESB_SB_EEENS1_35KernelTmaWarpSpecializedCooperativeEEENS5_IJNSA_ILi128EEESF_NSA_ILi64EEEEEEaNS5_IJlSB_lEEEaSI_NS4_8TiledMMAINS4_8MMA_AtomIJNS4_4SM904GMMA27MMA_64x128x32_S32S8S8_SS_TNEEEENS4_6LayoutINS5_IJNSA_ILi2EEESB_SB_EEENS5_IJSB_NSA_ILi0EEESS_EEEEENS5_IJNS4_10UnderscoreESV_SV_EEEEENS4_13SM90_TMA_LOADENS4_14ComposedLayoutINS4_7SwizzleILi2ELi4ELi3EEENS4_18smem_ptr_flag_bitsILi8EEENSP_INS5_IJNSA_ILi8EEESG_EEENS5_IJSG_SB_EEEEEEEvNS4_8identityESY_S18_vS19_EENS_8epilogue10collective6detail29Sm90TmaWarpSpecializedAdapterINS1C_15DefaultEpilogueIaSI_SI_NS1B_6thread17LinearCombinationIaLi1EiiLNS1G_9ScaleType4KindE0ELNS_15FloatRoundStyleE2EaEENS1_15EpilogueDefaultEEEEEvvEEEEvNT_6ParamsE:
        .type           _ZN7cutlass13device_kernelINS_4gemm6kernel13GemmUniversalIN4cute5tupleIJiiiiEEENS1_10collective13CollectiveMmaINS1_34MainloopSm90TmaGmmaWarpSpecializedILi3ENS5_IJNS4_1CILi1EEESB_SB_EEENS1_35KernelTmaWarpSpecializedCooperativeEEENS5_IJNSA_ILi128EEESF_NSA_ILi64EEEEEEaNS5_IJlSB_lEEEaSI_NS4_8TiledMMAINS4_8MMA_AtomIJNS4_4SM904GMMA27MMA_64x128x32_S32S8S8_SS_TNEEEENS4_6LayoutINS5_IJNSA_ILi2EEESB_SB_EEENS5_IJSB_NSA_ILi0EEESS_EEEEENS5_IJNS4_10UnderscoreESV_SV_EEEEENS4_13SM90_TMA_LOADENS4_14ComposedLayoutINS4_7SwizzleILi2ELi4ELi3EEENS4_18smem_ptr_flag_bitsILi8EEENSP_INS5_IJNSA_ILi8EEESG_EEENS5_IJSG_SB_EEEEEEEvNS4_8identityESY_S18_vS19_EENS_8epilogue10collective6detail29Sm90TmaWarpSpecializedAdapterINS1C_15DefaultEpilogueIaSI_SI_NS1B_6thread17LinearCombinationIaLi1EiiLNS1G_9ScaleType4KindE0ELNS_15FloatRoundStyleE2EaEENS1_15EpilogueDefaultEEEEEvvEEEEvNT_6ParamsE,@function
        .size           _ZN7cutlass13device_kernelINS_4gemm6kernel13GemmUniversalIN4cute5tupleIJiiiiEEENS1_10collective13CollectiveMmaINS1_34MainloopSm90TmaGmmaWarpSpecializedILi3ENS5_IJNS4_1CILi1EEESB_SB_EEENS1_35KernelTmaWarpSpecializedCooperativeEEENS5_IJNSA_ILi128EEESF_NSA_ILi64EEEEEEaNS5_IJlSB_lEEEaSI_NS4_8TiledMMAINS4_8MMA_AtomIJNS4_4SM904GMMA27MMA_64x128x32_S32S8S8_SS_TNEEEENS4_6LayoutINS5_IJNSA_ILi2EEESB_SB_EEENS5_IJSB_NSA_ILi0EEESS_EEEEENS5_IJNS4_10UnderscoreESV_SV_EEEEENS4_13SM90_TMA_LOADENS4_14ComposedLayoutINS4_7SwizzleILi2ELi4ELi3EEENS4_18smem_ptr_flag_bitsILi8EEENSP_INS5_IJNSA_ILi8EEESG_EEENS5_IJSG_SB_EEEEEEEvNS4_8identityESY_S18_vS19_EENS_8epilogue10collective6detail29Sm90TmaWarpSpecializedAdapterINS1C_15DefaultEpilogueIaSI_SI_NS1B_6thread17LinearCombinationIaLi1EiiLNS1G_9ScaleType4KindE0ELNS_15FloatRoundStyleE2EaEENS1_15EpilogueDefaultEEEEEvvEEEEvNT_6ParamsE,(.L_x_196 - _ZN7cutlass13device_kernelINS_4gemm6kernel13GemmUniversalIN4cute5tupleIJiiiiEEENS1_10collective13CollectiveMmaINS1_34MainloopSm90TmaGmmaWarpSpecializedILi3ENS5_IJNS4_1CILi1EEESB_SB_EEENS1_35KernelTmaWarpSpecializedCooperativeEEENS5_IJNSA_ILi128EEESF_NSA_ILi64EEEEEEaNS5_IJlSB_lEEEaSI_NS4_8TiledMMAINS4_8MMA_AtomIJNS4_4SM904GMMA27MMA_64x128x32_S32S8S8_SS_TNEEEENS4_6LayoutINS5_IJNSA_ILi2EEESB_SB_EEENS5_IJSB_NSA_ILi0EEESS_EEEEENS5_IJNS4_10UnderscoreESV_SV_EEEEENS4_13SM90_TMA_LOADENS4_14ComposedLayoutINS4_7SwizzleILi2ELi4ELi3EEENS4_18smem_ptr_flag_bitsILi8EEENSP_INS5_IJNSA_ILi8EEESG_EEENS5_IJSG_SB_EEEEEEEvNS4_8identityESY_S18_vS19_EENS_8epilogue10collective6detail29Sm90TmaWarpSpecializedAdapterINS1C_15DefaultEpilogueIaSI_SI_NS1B_6thread17LinearCombinationIaLi1EiiLNS1G_9ScaleType4KindE0ELNS_15FloatRoundStyleE2EaEENS1_15EpilogueDefaultEEEEEvvEEEEvNT_6ParamsE)
        .other          _ZN7cutlass13device_kernelINS_4gemm6kernel13GemmUniversalIN4cute5tupleIJiiiiEEENS1_10collective13CollectiveMmaINS1_34MainloopSm90TmaGmmaWarpSpecializedILi3ENS5_IJNS4_1CILi1EEESB_SB_EEENS1_35KernelTmaWarpSpecializedCooperativeEEENS5_IJNSA_ILi128EEESF_NSA_ILi64EEEEEEaNS5_IJlSB_lEEEaSI_NS4_8TiledMMAINS4_8MMA_AtomIJNS4_4SM904GMMA27MMA_64x128x32_S32S8S8_SS_TNEEEENS4_6LayoutINS5_IJNSA_ILi2EEESB_SB_EEENS5_IJSB_NSA_ILi0EEESS_EEEEENS5_IJNS4_10UnderscoreESV_SV_EEEEENS4_13SM90_TMA_LOADENS4_14ComposedLayoutINS4_7SwizzleILi2ELi4ELi3EEENS4_18smem_ptr_flag_bitsILi8EEENSP_INS5_IJNSA_ILi8EEESG_EEENS5_IJSG_SB_EEEEEEEvNS4_8identityESY_S18_vS19_EENS_8epilogue10collective6detail29Sm90TmaWarpSpecializedAdapterINS1C_15DefaultEpilogueIaSI_SI_NS1B_6thread17LinearCombinationIaLi1EiiLNS1G_9ScaleType4KindE0ELNS_15FloatRoundStyleE2EaEENS1_15EpilogueDefaultEEEEEvvEEEEvNT_6ParamsE,@"STO_CUDA_ENTRY STV_DEFAULT"
_ZN7cutlass13device_kernelINS_4gemm6kernel13GemmUniversalIN4cute5tupleIJiiiiEEENS1_10collective13CollectiveMmaINS1_34MainloopSm90TmaGmmaWarpSpecializedILi3ENS5_IJNS4_1CILi1EEESB_SB_EEENS1_35KernelTmaWarpSpecializedCooperativeEEENS5_IJNSA_ILi128EEESF_NSA_ILi64EEEEEEaNS5_IJlSB_lEEEaSI_NS4_8TiledMMAINS4_8MMA_AtomIJNS4_4SM904GMMA27MMA_64x128x32_S32S8S8_SS_TNEEEENS4_6LayoutINS5_IJNSA_ILi2EEESB_SB_EEENS5_IJSB_NSA_ILi0EEESS_EEEEENS5_IJNS4_10UnderscoreESV_SV_EEEEENS4_13SM90_TMA_LOADENS4_14ComposedLayoutINS4_7SwizzleILi2ELi4ELi3EEENS4_18smem_ptr_flag_bitsILi8EEENSP_INS5_IJNSA_ILi8EEESG_EEENS5_IJSG_SB_EEEEEEEvNS4_8identityESY_S18_vS19_EENS_8epilogue10collective6detail29Sm90TmaWarpSpecializedAdapterINS1C_15DefaultEpilogueIaSI_SI_NS1B_6thread17LinearCombinationIaLi1EiiLNS1G_9ScaleType4KindE0ELNS_15FloatRoundStyleE2EaEENS1_15EpilogueDefaultEEEEEvvEEEEvNT_6ParamsE:
[----:B------:R-:W0:Y:S01]  /*0000*/  LDC R1, c[0x0][0x28] ;  /* 0x00000a00ff017b82 */ /* 0x000e220000000800 */
[----:B------:R-:W1:Y:S01]  /*0010*/  S2R R18, SR_TID.X ;  /* 0x0000000000127919 */ /* 0x000e620000002100 */
[----:B------:R-:W-:Y:S01]  /*0020*/  ELECT P0, URZ, PT ;  /* 0x00000000003f782f */ /* 0x000fe20003800000 */
[----:B------:R-:W-:Y:S01]  /*0030*/  BSSY B0, `(.L_x_0) ;  /* 0x000000f000007945 */ /* 0x000fe20003800000 */
[--C-:B-1----:R-:W-:Y:S02]  /*0040*/  SHF.R.U32.HI R0, RZ, 0x5, R18.reuse ;  /* 0x00000005ff007819 */ /* 0x102fe40000011612 */
[----:B------:R-:W-:-:S03]  /*0050*/  SHF.R.U32.HI R2, RZ, 0x7, R18 ;  /* 0x00000007ff027819 */ /* 0x000fc60000011612 */
[----:B------:R-:W1:Y:S04]  /*0060*/  SHFL.IDX PT, R5, R0, RZ, 0x1f ;  /* 0x00001fff00057589 */ /* 0x000e6800000e0000 */
[----:B------:R2:W3:Y:S01]  /*0070*/  SHFL.IDX PT, R8, R2, RZ, 0x1f ;  /* 0x00001fff02087589 */ /* 0x0004e200000e0000 */
[----:B-1----:R-:W-:-:S13]  /*0080*/  ISETP.NE.OR P0, PT, R5, RZ, !P0 ;  /* 0x000000ff0500720c */ /* 0x002fda0004705670 */
[----:B0-23--:R-:W-:Y:S05]  /*0090*/  @P0 BRA `(.L_x_1) ;  /* 0x0000000000200947 */ /* 0x00dfea0003800000 */
[----:B------:R-:W-:Y:S02]  /*00a0*/  ULDC.64 UR4, c[0x0][0x198] ;  /* 0x0000660000047ab9 */ /* 0x000fe40000000a00 */
[----:B------:R-:W-:Y:S02]  /*00b0*/  UIADD3 UR6, UP0, UR4, 0xf0, URZ ;  /* 0x000000f004067890 */ /* 0x000fe4000ff1e03f */
[----:B------:R-:W-:Y:S02]  /*00c0*/  UIADD3 UR4, UP1, UR4, 0x1f0, URZ ;  /* 0x000001f004047890 */ /* 0x000fe4000ff3e03f */
[----:B------:R-:W-:Y:S02]  /*00d0*/  UIADD3.X UR7, URZ, UR5, URZ, UP0, !UPT ;  /* 0x000000053f077290 */ /* 0x000fe400087fe43f */
[----:B------:R-:W-:-:S07]  /*00e0*/  UIADD3.X UR5, URZ, UR5, URZ, UP1, !UPT ;  /* 0x000000053f057290 */ /* 0x000fce0008ffe43f */
[----:B------:R0:W-:Y:S02]  /*00f0*/  UTMACCTL.PF [UR6] ;  /* 0x00000000060079b9 */ /* 0x0001e40008040000 */
[----:B------:R0:W-:Y:S02]  /*0100*/  UTMACCTL.PF [UR4] ;  /* 0x00000000040079b9 */ /* 0x0001e40008040000 */
[----:B0-----:R-:W-:Y:S01]  /*0110*/  NOP ;  /* 0x0000000000007918 */ /* 0x001fe20000000000 */
.L_x_1:
[----:B------:R-:W-:Y:S05]  /*0120*/  BSYNC B0 ;  /* 0x0000000000007941 */ /* 0x000fea0003800000 */
.L_x_0:
[----:B------:R-:W0:Y:S02]  /*0130*/  SHFL.IDX PT, R2, R0, RZ, 0x1f ;  /* 0x00001fff00027589 */ /* 0x000e2400000e0000 */
[----:B0-----:R-:W-:-:S13]  /*0140*/  ISETP.NE.AND P0, PT, R2, RZ, PT ;  /* 0x000000ff0200720c */ /* 0x001fda0003f05270 */
[----:B------:R-:W-:Y:S05]  /*0150*/  @P0 BRA `(.L_x_2) ;  /* 0x0000000000500947 */ /* 0x000fea0003800000 */
[----:B------:R-:W0:Y:S01]  /*0160*/  S2UR UR8, SR_CgaCtaId ;  /* 0x00000000000879c3 */ /* 0x000e220000008800 */
[----:B------:R-:W-:Y:S01]  /*0170*/  UMOV UR4, 0x400 ;  /* 0x0000040000047882 */ /* 0x000fe20000000000 */
[----:B------:R-:W-:Y:S01]  /*0180*/  UMOV UR5, 0x1 ;  /* 0x0000000100057882 */ /* 0x000fe20000000000 */
[----:B------:R-:W-:Y:S01]  /*0190*/  UMOV UR6, 0x100 ;  /* 0x0000010000067882 */ /* 0x000fe20000000000 */
[----:B------:R-:W-:Y:S01]  /*01a0*/  ELECT P0, URZ, PT ;  /* 0x00000000003f782f */ /* 0x000fe20003800000 */
[----:B------:R-:W-:-:S04]  /*01b0*/  UIADD3 UR6, -UR6, 0x100000, URZ ;  /* 0x0010000006067890 */ /* 0x000fc8000fffe13f */
[----:B------:R-:W-:Y:S02]  /*01c0*/  USHF.L.U32 UR7, UR6, 0xb, URZ ;  /* 0x0000000b06077899 */ /* 0x000fe4000800063f */
[----:B------:R-:W-:Y:S02]  /*01d0*/  USHF.L.U32 UR6, UR6, 0x1, URZ ;  /* 0x0000000106067899 */ /* 0x000fe4000800063f */
[----:B0-----:R-:W-:Y:S02]  /*01e0*/  ULEA UR8, UR8, UR4, 0x18 ;  /* 0x0000000408087291 */ /* 0x001fe4000f8ec03f */
[----:B------:R-:W-:-:S04]  /*01f0*/  UIADD3 UR4, -UR5, 0x100000, URZ ;  /* 0x0010000005047890 */ /* 0x000fc8000fffe13f */
[----:B------:R-:W-:Y:S02]  /*0200*/  USHF.L.U32 UR5, UR4, 0xb, URZ ;  /* 0x0000000b04057899 */ /* 0x000fe4000800063f */
[----:B------:R-:W-:Y:S01]  /*0210*/  USHF.L.U32 UR4, UR4, 0x1, URZ ;  /* 0x0000000104047899 */ /* 0x000fe2000800063f */
[----:B------:R-:W0:Y:S11]  /*0220*/  FENCE.VIEW.ASYNC.S ;  /* 0x00000000000073c6 */ /* 0x000e360000000000 */
[----:B0-----:R0:W1:Y:S01]  /*0230*/  SYNCS.EXCH.64 URZ, [UR8], UR4 ;  /* 0x00000004083f75b2 */ /* 0x0010620008000100 */
[----:B------:R0:W2:Y:S01]  /*0240*/  SYNCS.EXCH.64 URZ, [UR8+0x18], UR6 ;  /* 0x00001806083f75b2 */ /* 0x0000a20008000100 */
[----:B------:R0:W3:Y:S01]  /*0250*/  SYNCS.EXCH.64 URZ, [UR8+0x8], UR4 ;  /* 0x00000804083f75b2 */ /* 0x0000e20008000100 */
[----:B------:R0:W4:Y:S01]  /*0260*/  SYNCS.EXCH.64 URZ, [UR8+0x20], UR6 ;  /* 0x00002006083f75b2 */ /* 0x0001220008000100 */
[----:B------:R0:W0:Y:S01]  /*0270*/  SYNCS.EXCH.64 URZ, [UR8+0x10], UR4 ;  /* 0x00001004083f75b2 */ /* 0x0000220008000100 */
[----:B------:R0:W0:Y:S01]  /*0280*/  SYNCS.EXCH.64 URZ, [UR8+0x28], UR6 ;  /* 0x00002806083f75b2 */ /* 0x0000220008000100 */
[----:B------:R-:W-:Y:S01]  /*0290*/  NOP ;  /* 0x0000000000007918 */ /* 0x000fe20000000000 */
.L_x_2:
[----:B------:R-:W5:Y:S01]  /*02a0*/  SHFL.IDX PT, R0, R0, RZ, 0x1f ;  /* 0x00001fff00007589 */ /* 0x000f6200000e0000 */
[----:B------:R-:W-:Y:S01]  /*02b0*/  ELECT P0, URZ, PT ;  /* 0x00000000003f782f */ /* 0x000fe20003800000 */
[----:B------:R-:W1:Y:S01]  /*02c0*/  LDC R2, c[0x0][0x65c] ;  /* 0x00019700ff027b82 */ /* 0x000e620000000800 */
[----:B------:R-:W-:Y:S01]  /*02d0*/  SHF.R.S32.HI R6, RZ, 0x1f, R5 ;  /* 0x0000001fff067819 */ /* 0x000fe20000011405 */
[----:B------:R-:W2:Y:S01]  /*02e0*/  S2R R3, SR_CTAID.Y ;  /* 0x0000000000037919 */ /* 0x000ea20000002600 */
[----:B0-----:R-:W-:Y:S01]  /*02f0*/  UMOV UR4, 0x20 ;  /* 0x0000002000047882 */ /* 0x001fe20000000000 */
[----:B------:R-:W-:Y:S01]  /*0300*/  ISETP.NE.AND P2, PT, R8, RZ, PT ;  /* 0x000000ff0800720c */ /* 0x000fe20003f45270 */
[----:B------:R-:W-:Y:S01]  /*0310*/  NOP ;  /* 0x0000000000007918 */ /* 0x000fe20000000000 */
[----:B------:R-:W0:Y:S01]  /*0320*/  S2R R4, SR_CTAID.X ;  /* 0x0000000000047919 */ /* 0x000e220000002500 */
[----:B------:R-:W-:Y:S01]  /*0330*/  LEA.HI R6, R6, R5, RZ, 0x2 ;  /* 0x0000000506067211 */ /* 0x000fe200078f10ff */
[----:B------:R-:W-:Y:S01]  /*0340*/  NOP ;  /* 0x0000000000007918 */ /* 0x000fe20000000000 */
[----:B-----5:R-:W-:-:S02]  /*0350*/  ISETP.NE.OR P0, PT, R0, RZ, !P0 ;  /* 0x000000ff0000720c */ /* 0x020fc40004705670 */
[----:B-1----:R-:W-:-:S04]  /*0360*/  ISETP.NE.AND P3, PT, R2, 0x1, PT ;  /* 0x000000010200780c */ /* 0x002fc80003f65270 */
[----:B------:R-:W-:Y:S02]  /*0370*/  P2R R0, PR, RZ, 0x8 ;  /* 0x00000008ff007803 */ /* 0x000fe40000000000 */
[----:B------:R-:W-:-:S05]  /*0380*/  LOP3.LUT R0, R6, 0xfffffffc, RZ, 0xc0, !PT ;  /* 0xfffffffc06007812 */ /* 0x000fca00078ec0ff */
[----:B------:R-:W-:Y:S01]  /*0390*/  VOTEU.ALL UP0, P0 ;  /* 0x00000000003f7886 */ /* 0x000fe20000000000 */
[----:B------:R-:W-:Y:S01]  /*03a0*/  IMAD.IADD R0, R5, 0x1, -R0 ;  /* 0x0000000105007824 */ /* 0x000fe200078e0a00 */
[----:B------:R-:W0:Y:S01]  /*03b0*/  @P3 LDC R17, c[0x0][0x10] ;  /* 0x00000400ff113b82 */ /* 0x000e220000000800 */
[----:B------:R-:W-:Y:S01]  /*03c0*/  VOTEU.ALL UP1, P0 ;  /* 0x00000000003f7886 */ /* 0x000fe20000020000 */
[----:B--2---:R-:W-:Y:S01]  /*03d0*/  @P3 IMAD.MOV.U32 R6, RZ, RZ, R3 ;  /* 0x000000ffff063224 */ /* 0x004fe200078e0003 */
[----:B------:R-:W-:Y:S01]  /*03e0*/  @!UP0 UMOV UR6, 0x400 ;  /* 0x0000040000068882 */ /* 0x000fe20000000000 */
[----:B------:R-:W-:-:S04]  /*03f0*/  @!UP0 UIADD3 UR4, -UR4, 0x100000, URZ ;  /* 0x0010000004048890 */ /* 0x000fc8000fffe13f */
[----:B------:R-:W-:Y:S02]  /*0400*/  @!UP0 USHF.L.U32 UR5, UR4, 0xb, URZ ;  /* 0x0000000b04058899 */ /* 0x000fe4000800063f */
[----:B------:R-:W-:Y:S01]  /*0410*/  @!UP0 USHF.L.U32 UR4, UR4, 0x1, URZ ;  /* 0x0000000104048899 */ /* 0x000fe2000800063f */
[----:B------:R-:W-:Y:S02]  /*0420*/  @P3 IMAD.MOV.U32 R7, RZ, RZ, RZ ;  /* 0x000000ffff073224 */ /* 0x000fe400078e00ff */
[----:B------:R-:W-:Y:S01]  /*0430*/  IMAD.MOV.U32 R5, RZ, RZ, RZ ;  /* 0x000000ffff057224 */ /* 0x000fe200078e00ff */
[----:B------:R-:W1:Y:S01]  /*0440*/  @!UP0 S2UR UR7, SR_CgaCtaId ;  /* 0x00000000000789c3 */ /* 0x000e620000008800 */
[----:B------:R-:W-:-:S07]  /*0450*/  @P3 IMAD.MOV.U32 R11, RZ, RZ, RZ ;  /* 0x000000ffff0b3224 */ /* 0x000fce00078e00ff */
[----:B------:R-:W2:Y:S01]  /*0460*/  @!P3 LDC R9, c[0x0][0xc] ;  /* 0x00000300ff09bb82 */ /* 0x000ea20000000800 */
[----:B0-----:R-:W-:-:S04]  /*0470*/  @P3 IMAD.WIDE.U32 R16, R4, R17, R6 ;  /* 0x0000001104103225 */ /* 0x001fc800078e0006 */
[----:B------:R-:W-:Y:S01]  /*0480*/  @P3 IMAD.IADD R17, R17, 0x1, R11 ;  /* 0x0000000111113824 */ /* 0x000fe200078e020b */
[----:B-1----:R-:W-:Y:S01]  /*0490*/  @!UP0 ULEA UR6, UR7, UR6, 0x18 ;  /* 0x0000000607068291 */ /* 0x002fe2000f8ec03f */
[----:B------:R-:W-:Y:S01]  /*04a0*/  VOTEU.ALL UP0, P0 ;  /* 0x00000000003f7886 */ /* 0x000fe20000000000 */
[----:B------:R-:W-:-:S04]  /*04b0*/  ISETP.NE.AND P0, PT, R0, 0x3, PT ;  /* 0x000000030000780c */ /* 0x000fc80003f05270 */
[----:B------:R-:W-:Y:S01]  /*04c0*/  ISETP.EQ.OR P0, PT, R0, RZ, !P0 ;  /* 0x000000ff0000720c */ /* 0x000fe20004702670 */
[----:B--2---:R-:W-:-:S03]  /*04d0*/  @!P3 IMAD.WIDE.U32 R6, R9, R3, R4 ;  /* 0x000000030906b225 */ /* 0x004fc600078e0004 */
[C---:B------:R-:W-:Y:S01]  /*04e0*/  ISETP.EQ.AND P0, PT, R8.reuse, RZ, P0 ;  /* 0x000000ff0800720c */ /* 0x040fe20000702270 */
[----:B------:R-:W-:Y:S01]  /*04f0*/  VIADD R8, R8, 0xffffffff ;  /* 0xffffffff08087836 */ /* 0x000fe20000000000 */
[----:B------:R-:W0:Y:S02]  /*0500*/  FENCE.VIEW.ASYNC.S ;  /* 0x00000000000073c6 */ /* 0x000e240000000000 */
[----:B0-----:R0:W3:Y:S01]  /*0510*/  @!UP0 SYNCS.EXCH.64 URZ, [UR6+0x40], UR4 ;  /* 0x00004004063f85b2 */ /* 0x0010e20008000100 */
[----:B------:R-:W-:Y:S01]  /*0520*/  @!P3 IMAD.MOV.U32 R16, RZ, RZ, R6 ;  /* 0x000000ffff10b224 */ /* 0x000fe200078e0006 */
[----:B------:R-:W-:Y:S01]  /*0530*/  SEL R19, RZ, 0x1, !P0 ;  /* 0x00000001ff137807 */ /* 0x000fe20004000000 */
[----:B------:R-:W-:Y:S01]  /*0540*/  @!P3 IMAD.MOV.U32 R17, RZ, RZ, R7 ;  /* 0x000000ffff11b224 */ /* 0x000fe200078e0007 */
[----:B------:R-:W-:-:S04]  /*0550*/  ISETP.GE.U32.AND P1, PT, R8, 0x2, PT ;  /* 0x000000020800780c */ /* 0x000fc80003f26070 */
[----:B------:R-:W-:Y:S01]  /*0560*/  SEL R19, R19, 0x2, P1 ;  /* 0x0000000213137807 */ /* 0x000fe20000800000 */
[----:B------:R0:W3:Y:S01]  /*0570*/  @!UP1 SYNCS.EXCH.64 URZ, [UR6+0x48], UR4 ;  /* 0x00004804063f95b2 */ /* 0x0000e20008000100 */
[----:B------:R-:W-:Y:S01]  /*0580*/  NOP ;  /* 0x0000000000007918 */ /* 0x000fe20000000000 */
[----:B---34-:R-:W-:Y:S06]  /*0590*/  BAR.SYNC.DEFER_BLOCKING 0x0 ;  /* 0x0000000000007b1d */ /* 0x018fec0000010000 */
[----:B------:R-:W-:Y:S05]  /*05a0*/  @!P2 BRA `(.L_x_3) ;  /* 0x0000004c00b0a947 */ /* 0x000fea0003800000 */
[----:B------:R-:W-:-:S13]  /*05b0*/  ISETP.GT.U32.AND P0, PT, R8, 0x1, PT ;  /* 0x000000010800780c */ /* 0x000fda0003f04070 */
[----:B0-----:R-:W-:Y:S05]  /*05c0*/  @P0 EXIT ;  /* 0x000000000000094d */ /* 0x001fea0003800000 */
[----:B------:R-:W-:Y:S01]  /*05d0*/  ULDC.64 UR4, c[0x0][0x650] ;  /* 0x0001940000047ab9 */ /* 0x000fe20000000a00 */
[----:B------:R-:W-:Y:S01]  /*05e0*/  PRMT R0, RZ, 0x7610, R0 ;  /* 0x00007610ff007816 */ /* 0x000fe20000000000 */
[----:B------:R-:W-:Y:S01]  /*05f0*/  IMAD.MOV.U32 R90, RZ, RZ, -0x1 ;  /* 0xffffffffff5a7424 */ /* 0x000fe200078e00ff */
[----:B------:R-:W-:Y:S01]  /*0600*/  ISETP.GE.U32.AND P0, PT, R16, UR4, PT ;  /* 0x0000000410007c0c */ /* 0x000fe2000bf06070 */
[----:B------:R-:W-:Y:S02]  /*0610*/  IMAD.MOV.U32 R91, RZ, RZ, -0x1 ;  /* 0xffffffffff5b7424 */ /* 0x000fe400078e00ff */
[----:B------:R-:W-:Y:S01]  /*0620*/  IMAD.MOV.U32 R89, RZ, RZ, -0x1 ;  /* 0xffffffffff597424 */ /* 0x000fe200078e00ff */
[----:B------:R-:W-:-:S13]  /*0630*/  ISETP.GE.U32.AND.EX P0, PT, R17, UR5, PT, P0 ;  /* 0x0000000511007c0c */ /* 0x000fda000bf06100 */
[----:B------:R-:W-:Y:S05]  /*0640*/  @P0 BRA `(.L_x_4) ;  /* 0x0000000400540947 */ /* 0x000fea0003800000 */
[----:B------:R-:W0:Y:S01]  /*0650*/  LDC.64 R14, c[0x0][0x628] ;  /* 0x00018a00ff0e7b82 */ /* 0x000e220000000a00 */
[----:B------:R-:W-:Y:S02]  /*0660*/  IMAD.MOV.U32 R6, RZ, RZ, R16 ;  /* 0x000000ffff067224 */ /* 0x000fe400078e0010 */
[----:B------:R-:W-:-:S05]  /*0670*/  IMAD.MOV.U32 R7, RZ, RZ, R17 ;  /* 0x000000ffff077224 */ /* 0x000fca00078e0011 */
[----:B------:R-:W1:Y:S08]  /*0680*/  LDC R0, c[0x0][0x630] ;  /* 0x00018c00ff007b82 */ /* 0x000e700000000800 */
[----:B------:R-:W2:Y:S01]  /*0690*/  LDC.64 R20, c[0x0][0x620] ;  /* 0x00018800ff147b82 */ /* 0x000ea20000000a00 */
[----:B0-----:R-:W-:-:S04]  /*06a0*/  ISETP.NE.U32.AND P0, PT, R14, RZ, PT ;  /* 0x000000ff0e00720c */ /* 0x001fc80003f05070 */
[----:B------:R-:W-:-:S13]  /*06b0*/  ISETP.NE.AND.EX P0, PT, R15, RZ, PT, P0 ;  /* 0x000000ff0f00720c */ /* 0x000fda0003f05300 */
[----:B-12---:R-:W-:Y:S05]  /*06c0*/  @!P0 BRA `(.L_x_5) ;  /* 0x0000000000288947 */ /* 0x006fea0003800000 */
[----:B------:R-:W0:Y:S02]  /*06d0*/  LDC R11, c[0x0][0x634] ;  /* 0x00018d00ff0b7b82 */ /* 0x000e240000000800 */
[----:B0-----:R-:W-:-:S05]  /*06e0*/  IADD3 R11, P0, R16, R11, RZ ;  /* 0x0000000b100b7210 */ /* 0x001fca0007f1e0ff */
[----:B------:R-:W-:-:S04]  /*06f0*/  IMAD.X R13, RZ, RZ, R17, P0 ;  /* 0x000000ffff0d7224 */ /* 0x000fc800000e0611 */
[----:B------:R-:W-:-:S04]  /*0700*/  IMAD.WIDE.U32 R6, R13, R14, RZ ;  /* 0x0000000e0d067225 */ /* 0x000fc800078e00ff */
[----:B------:R-:W-:-:S04]  /*0710*/  IMAD.WIDE.U32 R8, P0, R11, R15, R6 ;  /* 0x0000000f0b087225 */ /* 0x000fc80007800006 */
[----:B------:R-:W-:-:S04]  /*0720*/  IMAD.WIDE.U32 R6, R11, R14, RZ ;  /* 0x0000000e0b067225 */ /* 0x000fc800078e00ff */
[----:B------:R-:W-:Y:S01]  /*0730*/  IMAD.X R11, RZ, RZ, RZ, P0 ;  /* 0x000000ffff0b7224 */ /* 0x000fe200000e06ff */
[----:B------:R-:W-:Y:S01]  /*0740*/  IADD3 RZ, P0, R7, R8, RZ ;  /* 0x0000000807ff7210 */ /* 0x000fe20007f1e0ff */
[----:B------:R-:W-:-:S04]  /*0750*/  IMAD.MOV.U32 R10, RZ, RZ, R9 ;  /* 0x000000ffff0a7224 */ /* 0x000fc800078e0009 */
[----:B------:R-:W-:-:S08]  /*0760*/  IMAD.WIDE.U32.X R6, R13, R15, R10, P0 ;  /* 0x0000000f0d067225 */ /* 0x000fd000000e040a */
.L_x_5:
[-CC-:B------:R-:W-:Y:S01]  /*0770*/  SHF.R.U64 R89, R6, R0.reuse, R7.reuse ;  /* 0x0000000006597219 */ /* 0x180fe20000001207 */
[----:B------:R-:W0:Y:S01]  /*0780*/  LDC R10, c[0x0][0x618] ;  /* 0x00018600ff0a7b82 */ /* 0x000e220000000800 */
[----:B------:R-:W-:Y:S01]  /*0790*/  SHF.R.U32.HI R5, RZ, R0, R7 ;  /* 0x00000000ff057219 */ /* 0x000fe20000011607 */
[----:B------:R-:W-:Y:S01]  /*07a0*/  ULDC UR4, c[0x0][0x150] ;  /* 0x0000540000047ab9 */ /* 0x000fe20000000800 */
[----:B------:R-:W-:Y:S02]  /*07b0*/  IADD3 R9, P0, RZ, -R89, RZ ;  /* 0x80000059ff097210 */ /* 0x000fe40007f1e0ff */
[----:B------:R-:W-:-:S03]  /*07c0*/  I2FP.F32.U32 R0, R4 ;  /* 0x0000000400007245 */ /* 0x000fc60000201000 */
[----:B------:R-:W1:Y:S01]  /*07d0*/  LDC.64 R26, c[0x0][0x640] ;  /* 0x00019000ff1a7b82 */ /* 0x000e620000000a00 */
[----:B------:R-:W-:Y:S02]  /*07e0*/  IMAD.X R11, RZ, RZ, ~R5, P0 ;  /* 0x000000ffff0b7224 */ /* 0x000fe400000e0e05 */
[----:B------:R-:W-:Y:S01]  /*07f0*/  FMUL R0, R0, UR4 ;  /* 0x0000000400007c20 */ /* 0x000fe20008400000 */
[----:B------:R-:W-:Y:S01]  /*0800*/  IMAD.WIDE.U32 R6, R9, R20, R16 ;  /* 0x0000001409067225 */ /* 0x000fe200078e0010 */
[----:B------:R-:W-:-:S03]  /*0810*/  ULDC UR4, c[0x0][0x154] ;  /* 0x0000550000047ab9 */ /* 0x000fc60000000800 */
[----:B------:R-:W-:Y:S01]  /*0820*/  IMAD R8, R11, R20, RZ ;  /* 0x000000140b087224 */ /* 0x000fe200078e02ff */
[----:B------:R-:W2:Y:S01]  /*0830*/  LDC R5, c[0x0][0x144] ;  /* 0x00005100ff057b82 */ /* 0x000ea20000000800 */
[----:B------:R-:W3:Y:S02]  /*0840*/  F2I.U32.TRUNC.NTZ R0, R0 ;  /* 0x0000000000007305 */ /* 0x000ee4000020f000 */
[----:B------:R-:W-:-:S04]  /*0850*/  IMAD R9, R9, R21, R8 ;  /* 0x0000001509097224 */ /* 0x000fc800078e0208 */
[----:B------:R-:W-:Y:S01]  /*0860*/  IMAD.IADD R7, R7, 0x1, R9 ;  /* 0x0000000107077824 */ /* 0x000fe200078e0209 */
[----:B------:R-:W4:Y:S01]  /*0870*/  LDC R12, c[0x0][0x608] ;  /* 0x00018200ff0c7b82 */ /* 0x000f220000000800 */
[----:B------:R-:W-:-:S03]  /*0880*/  IMAD.MOV.U32 R9, RZ, RZ, -0x1 ;  /* 0xffffffffff097424 */ /* 0x000fc600078e00ff */
[-CC-:B0-----:R-:W-:Y:S02]  /*0890*/  SHF.R.U64 R20, R6, R10.reuse, R7.reuse ;  /* 0x0000000a06147219 */ /* 0x181fe40000001207 */
[----:B------:R-:W-:Y:S02]  /*08a0*/  I2FP.F32.U32 R6, R3 ;  /* 0x0000000300067245 */ /* 0x000fe40000201000 */
[----:B------:R-:W0:Y:S01]  /*08b0*/  LDC R24, c[0x0][0x658] ;  /* 0x00019600ff187b82 */ /* 0x000e220000000800 */
[----:B-1----:R-:W-:Y:S01]  /*08c0*/  ISETP.NE.U32.AND P0, PT, R26, RZ, PT ;  /* 0x000000ff1a00720c */ /* 0x002fe20003f05070 */
[----:B---3--:R-:W-:Y:S01]  /*08d0*/  IMAD.MOV R8, RZ, RZ, -R0 ;  /* 0x000000ffff087224 */ /* 0x008fe200078e0a00 */
[----:B------:R-:W-:Y:S01]  /*08e0*/  SHF.R.U32.HI R7, RZ, R10, R7 ;  /* 0x0000000aff077219 */ /* 0x000fe20000011607 */
[----:B------:R-:W-:Y:S01]  /*08f0*/  FMUL R6, R6, UR4 ;  /* 0x0000000406067c20 */ /* 0x000fe20008400000 */
[----:B------:R-:W-:-:S03]  /*0900*/  ISETP.NE.AND.EX P0, PT, R27, RZ, PT, P0 ;  /* 0x000000ff1b00720c */ /* 0x000fc60003f05300 */
[----:B------:R-:W1:Y:S01]  /*0910*/  LDC R14, c[0x0][0x148] ;  /* 0x00005200ff0e7b82 */ /* 0x000e620000000800 */
[----:B--2---:R-:W-:-:S07]  /*0920*/  IMAD R0, R5, R8, R4 ;  /* 0x0000000805007224 */ /* 0x004fce00078e0204 */
[----:B------:R-:W2:Y:S01]  /*0930*/  LDC R22, c[0x0][0x600] ;  /* 0x00018000ff167b82 */ /* 0x000ea20000000800 */
[-CC-:B----4-:R-:W-:Y:S02]  /*0940*/  SHF.R.U64 R28, R20, R12.reuse, R7.reuse ;  /* 0x0000000c141c7219 */ /* 0x190fe40000001207 */
[----:B------:R-:W-:Y:S01]  /*0950*/  SHF.R.U32.HI R5, RZ, R12, R7 ;  /* 0x0000000cff057219 */ /* 0x000fe20000011607 */
[----:B------:R-:W-:Y:S01]  /*0960*/  IMAD.MOV.U32 R7, RZ, RZ, 0x1 ;  /* 0x00000001ff077424 */ /* 0x000fe200078e00ff */
[----:B------:R3:W4:Y:S03]  /*0970*/  F2I.U32.TRUNC.NTZ R12, R6 ;  /* 0x00000006000c7305 */ /* 0x000726000020f000 */
[----:B------:R-:W1:Y:S01]  /*0980*/  LDC R15, c[0x0][0x648] ;  /* 0x00019200ff0f7b82 */ /* 0x000e620000000800 */
[-C--:B0-----:R-:W-:Y:S02]  /*0990*/  SHF.L.U32 R4, R9, R24.reuse, RZ ;  /* 0x0000001809047219 */ /* 0x081fe400000006ff */
[----:B------:R-:W-:-:S02]  /*09a0*/  SHF.R.U64 R30, R28, R24, R5 ;  /* 0x000000181c1e7219 */ /* 0x000fc40000001205 */
[----:B------:R-:W-:Y:S02]  /*09b0*/  LOP3.LUT R11, RZ, R4, RZ, 0x33, !PT ;  /* 0x00000004ff0b7212 */ /* 0x000fe400078e33ff */
[-C--:B------:R-:W-:Y:S01]  /*09c0*/  SHF.R.U32.HI R5, RZ, R24.reuse, R5 ;  /* 0x00000018ff057219 */ /* 0x080fe20000011605 */
[----:B------:R-:W0:Y:S01]  /*09d0*/  LDC R21, c[0x0][0x638] ;  /* 0x00018e00ff157b82 */ /* 0x000e220000000800 */
[----:B------:R-:W-:Y:S01]  /*09e0*/  SHF.L.U32 R10, R7, R24, RZ ;  /* 0x00000018070a7219 */ /* 0x000fe200000006ff */
[----:B------:R-:W-:-:S06]  /*09f0*/  IMAD.MOV.U32 R4, RZ, RZ, R30 ;  /* 0x000000ffff047224 */ /* 0x000fcc00078e001e */
[----:B------:R-:W0:Y:S01]  /*0a00*/  LDC R90, c[0x0][0x610] ;  /* 0x00018400ff5a7b82 */ /* 0x000e220000000800 */
[----:B---34-:R-:W-:Y:S05]  /*0a10*/  @!P0 BRA `(.L_x_6) ;  /* 0x0000000000288947 */ /* 0x018fea0003800000 */
[----:B------:R-:W3:Y:S02]  /*0a20*/  LDC R9, c[0x0][0x64c] ;  /* 0x00019300ff097b82 */ /* 0x000ee40000000800 */
[----:B---3--:R-:W-:-:S05]  /*0a30*/  IADD3 R9, P0, R30, R9, RZ ;  /* 0x000000091e097210 */ /* 0x008fca0007f1e0ff */
        /* <DEDUP_REMOVED lines=8> */
.L_x_6:
[----:B-1----:R-:W-:Y:S01]  /*0ac0*/  SHF.R.U64 R4, R4, R15, R5 ;  /* 0x0000000f04047219 */ /* 0x002fe20000001205 */
[----:B--2---:R-:W-:Y:S01]  /*0ad0*/  VIADD R5, R22, 0xffffffff ;  /* 0xffffffff16057836 */ /* 0x004fe20000000000 */
[----:B------:R-:W-:Y:S01]  /*0ae0*/  LOP3.LUT R11, R28, R11, RZ, 0xc0, !PT ;  /* 0x0000000b1c0b7212 */ /* 0x000fe200078ec0ff */
[----:B------:R-:W-:Y:S02]  /*0af0*/  IMAD.MOV R12, RZ, RZ, -R12 ;  /* 0x000000ffff0c7224 */ /* 0x000fe400078e0a0c */
[----:B------:R-:W-:Y:S01]  /*0b00*/  IMAD.MOV R6, RZ, RZ, -R4 ;  /* 0x000000ffff067224 */ /* 0x000fe200078e0a04 */
[----:B------:R-:W-:Y:S01]  /*0b10*/  LOP3.LUT R5, R20, R5, RZ, 0xc0, !PT ;  /* 0x0000000514057212 */ /* 0x000fe200078ec0ff */
[----:B------:R-:W-:Y:S02]  /*0b20*/  @P3 IMAD R0, R14, R12, R3 ;  /* 0x0000000c0e003224 */ /* 0x000fe400078e0203 */
[----:B------:R-:W-:Y:S02]  /*0b30*/  IMAD R11, R10, R4, R11 ;  /* 0x000000040a0b7224 */ /* 0x000fe400078e020b */
[----:B0-----:R-:W-:-:S02]  /*0b40*/  IMAD R3, R6, R21, R30 ;  /* 0x0000001506037224 */ /* 0x001fc400078e021e */
[----:B------:R-:W-:Y:S02]  /*0b50*/  IMAD R90, R11, R90, R0 ;  /* 0x0000005a0b5a7224 */ /* 0x000fe400078e0200 */
[----:B------:R-:W-:Y:S02]  /*0b60*/  IMAD R3, R3, R22, R5 ;  /* 0x0000001603037224 */ /* 0x000fe400078e0205 */
[----:B------:R-:W-:-:S03]  /*0b70*/  IMAD.MOV.U32 R0, RZ, RZ, 0x1 ;  /* 0x00000001ff007424 */ /* 0x000fc600078e00ff */
[----:B------:R-:W-:Y:S02]  /*0b80*/  SEL R91, R3, R90, !P3 ;  /* 0x0000005a035b7207 */ /* 0x000fe40005800000 */
[----:B------:R-:W-:-:S07]  /*0b90*/  SEL R90, R90, R3, !P3 ;  /* 0x000000035a5a7207 */ /* 0x000fce0005800000 */
.L_x_4:
[----:B------:R-:W-:-:S08]  /*0ba0*/  NOP ;  /* 0x0000000000007918 */ /* 0x000fd00000000000 */
[----:B------:R-:W0:Y:S02]  /*0bb0*/  USETMAXREG.TRY_ALLOC.CTAPOOL UP0, 0xe8 ;  /* 0x000000e8000079c8 */ /* 0x000e240008000600 */
[----:B0-----:R-:W-:-:S13]  /*0bc0*/  PLOP3.LUT P0, PT, PT, PT, UP0, 0x80, 0x0 ;  /* 0x000000000000781c */ /* 0x001fda0003f0f008 */
[----:B------:R-:W-:Y:S05]  /*0bd0*/  @!P0 BRA `(.L_x_4) ;  /* 0xfffffffc00f08947 */ /* 0x000fea000383ffff */
[----:B------:R-:W-:Y:S01]  /*0be0*/  ULDC.64 UR4, c[0x0][0x598] ;  /* 0x0001660000047ab9 */ /* 0x000fe20000000a00 */
[----:B------:R-:W-:Y:S01]  /*0bf0*/  ULDC.64 UR36, c[0x0][0x208] ;  /* 0x0000820000247ab9 */ /* 0x000fe20000000a00 */
[----:B------:R-:W-:-:S04]  /*0c00*/  ISETP.NE.U32.AND P0, PT, RZ, UR4, PT ;  /* 0x00000004ff007c0c */ /* 0x000fc8000bf05070 */
[----:B------:R-:W-:-:S13]  /*0c10*/  ISETP.NE.AND.EX P0, PT, RZ, UR5, PT, P0 ;  /* 0x00000005ff007c0c */ /* 0x000fda000bf05300 */
[----:B------:R-:W-:Y:S05]  /*0c20*/  @!P0 BRA `(.L_x_7) ;  /* 0x00000000001c8947 */ /* 0x000fea0003800000 */
[----:B------:R-:W0:Y:S02]  /*0c30*/  LDC.64 R4, c[0x0][0x598] ;  /* 0x00016600ff047b82 */ /* 0x000e240000000a00 */
[----:B0-----:R-:W2:Y:S02]  /*0c40*/  LDG.E.64 R4, desc[UR36][R4.64] ;  /* 0x0000002404047981 */ /* 0x001ea4000c1e1b00 */
[----:B--2---:R-:W-:-:S04]  /*0c50*/  ISETP.NE.U32.AND P0, PT, R4, RZ, PT ;  /* 0x000000ff0400720c */ /* 0x004fc80003f05070 */
[----:B------:R-:W-:-:S13]  /*0c60*/  ISETP.NE.AND.EX P0, PT, R5, RZ, PT, P0 ;  /* 0x000000ff0500720c */ /* 0x000fda0003f05300 */
[----:B------:R-:W-:Y:S05]  /*0c70*/  @!P0 BRA `(.L_x_7) ;  /* 0x0000000000088947 */ /* 0x000fea0003800000 */
[----:B------:R0:W5:Y:S01]  /*0c80*/  LD.E R22, desc[UR36][R4.64] ;  /* 0x0000002404167980 */ /* 0x000162000c101900 */
[----:B------:R-:W-:Y:S05]  /*0c90*/  BRA `(.L_x_8) ;  /* 0x0000000000247947 */ /* 0x000fea0003800000 */
.L_x_7:
[----:B------:R-:W-:Y:S02]  /*0ca0*/  ULDC.64 UR4, c[0x0][0x588] ;  /* 0x0001620000047ab9 */ /* 0x000fe40000000a00 */
[----:B------:R-:W-:-:S04]  /*0cb0*/  ISETP.NE.U32.AND P0, PT, RZ, UR4, PT ;  /* 0x00000004ff007c0c */ /* 0x000fc8000bf05070 */
[----:B------:R-:W-:-:S13]  /*0cc0*/  ISETP.NE.AND.EX P0, PT, RZ, UR5, PT, P0 ;  /* 0x00000005ff007c0c */ /* 0x000fda000bf05300 */
[----:B------:R-:W-:Y:S05]  /*0cd0*/  @!P0 BRA `(.L_x_9) ;  /* 0x00000000000c8947 */ /* 0x000fea0003800000 */
[----:B------:R-:W0:Y:S02]  /*0ce0*/  LDC.64 R22, c[0x0][0x588] ;  /* 0x00016200ff167b82 */ /* 0x000e240000000a00 */
[----:B0-----:R1:W5:Y:S01]  /*0cf0*/  LDG.E R22, desc[UR36][R22.64] ;  /* 0x0000002416167981 */ /* 0x001362000c1e1900 */
[----:B------:R-:W-:Y:S05]  /*0d00*/  BRA `(.L_x_8) ;  /* 0x0000000000087947 */ /* 0x000fea0003800000 */
.L_x_9:
[----:B------:R-:W-:Y:S02]  /*0d10*/  ULDC UR4, c[0x0][0x580] ;  /* 0x0001600000047ab9 */ /* 0x000fe40000000800 */
[----:B------:R-:W-:-:S07]  /*0d20*/  IMAD.U32 R22, RZ, RZ, UR4 ;  /* 0x00000004ff167e24 */ /* 0x000fce000f8e00ff */
.L_x_8:
[----:B------:R-:W-:Y:S02]  /*0d30*/  ULDC.64 UR4, c[0x0][0x5a0] ;  /* 0x0001680000047ab9 */ /* 0x000fe40000000a00 */
[----:B------:R-:W-:-:S04]  /*0d40*/  ISETP.NE.U32.AND P0, PT, RZ, UR4, PT ;  /* 0x00000004ff007c0c */ /* 0x000fc8000bf05070 */
[----:B------:R-:W-:-:S13]  /*0d50*/  ISETP.NE.AND.EX P0, PT, RZ, UR5, PT, P0 ;  /* 0x00000005ff007c0c */ /* 0x000fda000bf05300 */
[----:B------:R-:W-:Y:S05]  /*0d60*/  @!P0 BRA `(.L_x_10) ;  /* 0x00000000001c8947 */ /* 0x000fea0003800000 */
[----:B0-----:R-:W0:Y:S02]  /*0d70*/  LDC.64 R4, c[0x0][0x5a0] ;  /* 0x00016800ff047b82 */ /* 0x001e240000000a00 */
[----:B0-----:R-:W2:Y:S02]  /*0d80*/  LDG.E.64 R4, desc[UR36][R4.64] ;  /* 0x0000002404047981 */ /* 0x001ea4000c1e1b00 */
[----:B--2---:R-:W-:-:S04]  /*0d90*/  ISETP.NE.U32.AND P0, PT, R4, RZ, PT ;  /* 0x000000ff0400720c */ /* 0x004fc80003f05070 */
[----:B------:R-:W-:-:S13]  /*0da0*/  ISETP.NE.AND.EX P0, PT, R5, RZ, PT, P0 ;  /* 0x000000ff0500720c */ /* 0x000fda0003f05300 */
[----:B------:R-:W-:Y:S05]  /*0db0*/  @!P0 BRA `(.L_x_10) ;  /* 0x0000000000088947 */ /* 0x000fea0003800000 */
[----:B-1----:R0:W5:Y:S01]  /*0dc0*/  LD.E R23, desc[UR36][R4.64] ;  /* 0x0000002404177980 */ /* 0x002162000c101900 */
[----:B------:R-:W-:Y:S05]  /*0dd0*/  BRA `(.L_x_11) ;  /* 0x0000000000247947 */ /* 0x000fea0003800000 */
.L_x_10:
[----:B------:R-:W-:Y:S02]  /*0de0*/  ULDC.64 UR4, c[0x0][0x590] ;  /* 0x0001640000047ab9 */ /* 0x000fe40000000a00 */
[----:B------:R-:W-:-:S04]  /*0df0*/  ISETP.NE.U32.AND P0, PT, RZ, UR4, PT ;  /* 0x00000004ff007c0c */ /* 0x000fc8000bf05070 */
[----:B------:R-:W-:-:S13]  /*0e00*/  ISETP.NE.AND.EX P0, PT, RZ, UR5, PT, P0 ;  /* 0x00000005ff007c0c */ /* 0x000fda000bf05300 */
[----:B------:R-:W-:Y:S05]  /*0e10*/  @!P0 BRA `(.L_x_12) ;  /* 0x00000000000c8947 */ /* 0x000fea0003800000 */
[----:B0-----:R-:W1:Y:S02]  /*0e20*/  LDC.64 R4, c[0x0][0x590] ;  /* 0x00016400ff047b82 */ /* 0x001e640000000a00 */
[----:B-1----:R1:W5:Y:S01]  /*0e30*/  LDG.E R23, desc[UR36][R4.64] ;  /* 0x0000002404177981 */ /* 0x002362000c1e1900 */
[----:B------:R-:W-:Y:S05]  /*0e40*/  BRA `(.L_x_11) ;  /* 0x0000000000087947 */ /* 0x000fea0003800000 */
.L_x_12:
[----:B------:R-:W-:Y:S02]  /*0e50*/  ULDC UR4, c[0x0][0x584] ;  /* 0x0001610000047ab9 */ /* 0x000fe40000000800 */
[----:B-1----:R-:W-:-:S07]  /*0e60*/  IMAD.U32 R23, RZ, RZ, UR4 ;  /* 0x00000004ff177e24 */ /* 0x002fce000f8e00ff */
.L_x_11:
[----:B------:R-:W-:-:S13]  /*0e70*/  LOP3.LUT P0, RZ, R0, 0xff, RZ, 0xc0, !PT ;  /* 0x000000ff00ff7812 */ /* 0x000fda000780c0ff */
[----:B------:R-:W-:Y:S05]  /*0e80*/  @!P0 EXIT ;  /* 0x000000000000894d */ /* 0x000fea0003800000 */
[----:B------:R-:W-:Y:S01]  /*0e90*/  ULDC UR4, c[0x0][0x28c] ;  /* 0x0000a30000047ab9 */ /* 0x000fe20000000800 */
[----:B------:R-:W-:Y:S01]  /*0ea0*/  UMOV UR38, URZ ;  /* 0x0000003f00267c82 */ /* 0x000fe20008000000 */
[----:B------:R-:W-:Y:S01]  /*0eb0*/  UIADD3 UR4, UR4, 0x3f, URZ ;  /* 0x0000003f04047890 */ /* 0x000fe2000fffe03f */
[----:B------:R-:W-:-:S03]  /*0ec0*/  UMOV UR39, URZ ;  /* 0x0000003f00277c82 */ /* 0x000fc60008000000 */
[----:B------:R-:W-:-:S04]  /*0ed0*/  USHF.R.S32.HI UR5, URZ, 0x1f, UR4 ;  /* 0x0000001f3f057899 */ /* 0x000fc80008011404 */
[----:B------:R-:W-:-:S04]  /*0ee0*/  ULEA.HI UR5, UR5, UR4, URZ, 0x6 ;  /* 0x0000000405057291 */ /* 0x000fc8000f8f303f */
[----:B------:R-:W-:-:S12]  /*0ef0*/  USHF.R.S32.HI UR40, URZ, 0x6, UR5 ;  /* 0x000000063f287899 */ /* 0x000fd80008011405 */
.L_x_162:
[----:B------:R-:W-:Y:S01]  /*0f00*/  LOP3.LUT R0, R18, 0x80, RZ, 0xc0, !PT ;  /* 0x0000008012007812 */ /* 0x000fe200078ec0ff */
[----:B------:R-:W2:Y:S01]  /*0f10*/  S2UR UR7, SR_CgaCtaId ;  /* 0x00000000000779c3 */ /* 0x000ea20000008800 */
[----:B------:R-:W-:Y:S02]  /*0f20*/  UMOV UR6, 0x400 ;  /* 0x0000040000067882 */ /* 0x000fe40000000000 */
[----:B------:R-:W-:-:S06]  /*0f30*/  SHF.R.U32.HI R0, RZ, 0x7, R0 ;  /* 0x00000007ff007819 */ /* 0x000fcc0000011600 */
[----:B------:R-:W3:Y:S01]  /*0f40*/  SHFL.IDX PT, R0, R0, RZ, 0x1f ;  /* 0x00001fff00007589 */ /* 0x000ee200000e0000 */
[----:B--2---:R-:W-:Y:S01]  /*0f50*/  ULEA UR6, UR7, UR6, 0x18 ;  /* 0x0000000607067291 */ /* 0x004fe2000f8ec03f */
[----:B---3--:R-:W-:-:S13]  /*0f60*/  R2UR UR4, R0 ;  /* 0x00000000000472ca */ /* 0x008fda00000e0000 */
[----:B------:R-:W-:-:S04]  /*0f70*/  ULEA.HI UR5, UR4, UR4, URZ, 0x1 ;  /* 0x0000000404057291 */ /* 0x000fc8000f8f083f */
[----:B------:R-:W-:-:S04]  /*0f80*/  ULOP3.LUT UR5, UR5, 0xffffe, URZ, 0xc0, !UPT ;  /* 0x000ffffe05057892 */ /* 0x000fc8000f8ec03f */
[----:B------:R-:W-:-:S03]  /*0f90*/  UIADD3 UR5, UR4, -UR5, URZ ;  /* 0x8000000504057290 */ /* 0x000fc6000fffe03f */
[----:B------:R-:W-:Y:S01]  /*0fa0*/  ULDC UR4, c[0x0][0x28c] ;  /* 0x0000a30000047ab9 */ /* 0x000fe20000000800 */
[----:B------:R-:W-:Y:S01]  /*0fb0*/  ULEA UR5, UR5, UR6, 0xc ;  /* 0x0000000605057291 */ /* 0x000fe2000f8e603f */
[----:B------:R-:W-:-:S03]  /*0fc0*/  ISETP.LT.AND P0, PT, RZ, UR4, PT ;  /* 0x00000004ff007c0c */ /* 0x000fc6000bf01270 */
[----:B------:R-:W-:-:S04]  /*0fd0*/  UIADD3 UR5, UR5, 0x100, URZ ;  /* 0x0000010005057890 */ /* 0x000fc8000fffe03f */
[----:B------:R-:W-:-:S04]  /*0fe0*/  USHF.R.U32.HI UR5, URZ, 0x4, UR5 ;  /* 0x000000043f057899 */ /* 0x000fc80008011605 */
[----:B------:R-:W-:Y:S02]  /*0ff0*/  ULOP3.LUT UR41, UR5, 0x3fff, URZ, 0xc0, !UPT ;  /* 0x00003fff05297892 */ /* 0x000fe4000f8ec03f */
[----:B01--4-:R-:W-:Y:S10]  /*1000*/  @P0 BRA `(.L_x_13) ;  /* 0x0000000000400947 */ /* 0x013ff40003800000 */
[----:B------:R-:W-:Y:S01]  /*1010*/  MOV R0, 0x0 ;  /* 0x0000000000007802 */ /* 0x000fe20000000f00 */
[----:B------:R-:W-:Y:S01]  /*1020*/  ULDC.64 UR4, c[0x4][0x68] ;  /* 0x01001a0000047ab9 */ /* 0x000fe20000000a00 */
[----:B------:R-:W-:Y:S01]  /*1030*/  ULDC.64 UR6, c[0x4][0x8] ;  /* 0x0100020000067ab9 */ /* 0x000fe20000000a00 */
[----:B01----:R-:W-:Y:S01]  /*1040*/  IMAD.U32 R4, RZ, RZ, UR4 ;  /* 0x00000004ff047e24 */ /* 0x003fe2000f8e00ff */
[----:B------:R0:W1:Y:S01]  /*1050*/  LDC.64 R14, c[0x4][R0] ;  /* 0x01000000000e7b82 */ /* 0x0000620000000a00 */
[----:B------:R-:W-:Y:S01]  /*1060*/  IMAD.U32 R5, RZ, RZ, UR5 ;  /* 0x00000005ff057e24 */ /* 0x000fe2000f8e00ff */
[----:B------:R-:W-:Y:S01]  /*1070*/  ULDC.64 UR4, c[0x4][0x70] ;  /* 0x01001c0000047ab9 */ /* 0x000fe20000000a00 */
[----:B------:R-:W-:Y:S02]  /*1080*/  IMAD.U32 R10, RZ, RZ, UR6 ;  /* 0x00000006ff0a7e24 */ /* 0x000fe4000f8e00ff */
[----:B------:R-:W-:Y:S02]  /*1090*/  IMAD.U32 R6, RZ, RZ, UR4 ;  /* 0x00000004ff067e24 */ /* 0x000fe4000f8e00ff */
[----:B------:R-:W-:-:S02]  /*10a0*/  IMAD.U32 R7, RZ, RZ, UR5 ;  /* 0x00000005ff077e24 */ /* 0x000fc4000f8e00ff */
[----:B------:R-:W-:Y:S02]  /*10b0*/  IMAD.U32 R11, RZ, RZ, UR7 ;  /* 0x00000007ff0b7e24 */ /* 0x000fe4000f8e00ff */
[----:B------:R-:W-:Y:S02]  /*10c0*/  IMAD.MOV.U32 R8, RZ, RZ, 0x1e1 ;  /* 0x000001e1ff087424 */ /* 0x000fe400078e00ff */
[----:B------:R-:W-:Y:S02]  /*10d0*/  IMAD.MOV.U32 R12, RZ, RZ, 0x1 ;  /* 0x00000001ff0c7424 */ /* 0x000fe400078e00ff */
[----:B0-----:R-:W-:-:S07]  /*10e0*/  IMAD.MOV.U32 R13, RZ, RZ, RZ ;  /* 0x000000ffff0d7224 */ /* 0x001fce00078e00ff */
[----:B------:R-:W-:-:S07]  /*10f0*/  LEPC R20, `(.L_x_13) ;  /* 0x000000001014794e */ /* 0x000fce0000000000 */
[----:B-1---5:R-:W-:Y:S05]  /*1100*/  CALL.ABS.NOINC R14 ;  /* 0x000000000e007343 */ /* 0x022fea0003c00000 */
.L_x_13:
[----:B------:R-:W-:-:S04]  /*1110*/  LOP3.LUT R0, R19, 0x1, RZ, 0xfc, !PT ;  /* 0x0000000113007812 */ /* 0x000fc800078efcff */
[----:B------:R-:W-:-:S13]  /*1120*/  ISETP.NE.AND P0, PT, R0, 0x3, PT ;  /* 0x000000030000780c */ /* 0x000fda0003f05270 */
[----:B------:R-:W-:Y:S05]  /*1130*/  @!P0 BRA `(.L_x_14) ;  /* 0x0000000000048947 */ /* 0x000fea0003800000 */
[----:B------:R-:W-:Y:S01]  /*1140*/  BPT.TRAP 0x1 ;  /* 0x000000040000795c */ /* 0x000fe20000300000 */
.L_x_14:
[----:B------:R-:W2:Y:S01]  /*1150*/  S2UR UR5, SR_CgaCtaId ;  /* 0x00000000000579c3 */ /* 0x000ea20000008800 */
[----:B------:R-:W-:Y:S01]  /*1160*/  UMOV UR4, 0x400 ;  /* 0x0000040000047882 */ /* 0x000fe20000000000 */
[----:B------:R-:W-:Y:S02]  /*1170*/  IMAD.U32 R0, RZ, RZ, UR38 ;  /* 0x00000026ff007e24 */ /* 0x000fe4000f8e00ff */
[----:B------:R-:W-:-:S03]  /*1180*/  IMAD.U32 R3, RZ, RZ, UR39 ;  /* 0x00000027ff037e24 */ /* 0x000fc6000f8e00ff */
[----:B------:R-:W-:Y:S01]  /*1190*/  SHF.L.U32 R0, R0, 0x1f, RZ ;  /* 0x0000001f00007819 */ /* 0x000fe200000006ff */
[----:B--2---:R-:W-:-:S06]  /*11a0*/  ULEA UR4, UR5, UR4, 0x18 ;  /* 0x0000000405047291 */ /* 0x004fcc000f8ec03f */
[----:B------:R-:W-:-:S04]  /*11b0*/  IMAD.U32 R6, RZ, RZ, UR4 ;  /* 0x00000004ff067e24 */ /* 0x000fc8000f8e00ff */
[----:B------:R-:W-:-:S04]  /*11c0*/  IMAD R3, R3, 0x8, R6 ;  /* 0x0000000803037824 */ /* 0x000fc800078e0206 */
[----:B------:R2:W3:Y:S01]  /*11d0*/  SYNCS.PHASECHK.TRANS64.TRYWAIT P1, [R3+URZ], R0 ;  /* 0x00000000030075a7 */ /* 0x0004e2000802017f */
[----:B------:R-:W-:Y:S05]  /*11e0*/  @!P0 BRA `(.L_x_15) ;  /* 0x0000000000048947 */ /* 0x000fea0003800000 */
[----:B------:R-:W-:Y:S01]  /*11f0*/  BPT.TRAP 0x1 ;  /* 0x000000040000795c */ /* 0x000fe20000300000 */
.L_x_15:
[----:B---3--:R-:W-:Y:S05]  /*1200*/  @P1 BRA `(.L_x_16) ;  /* 0x0000000000081947 */ /* 0x008fea0003800000 */
[----:B------:R-:W3:Y:S02]  /*1210*/  SYNCS.PHASECHK.TRANS64.TRYWAIT P1, [R3+URZ], R0 ;  /* 0x00000000030075a7 */ /* 0x000ee4000802017f */
[----:B---3--:R-:W-:Y:S05]  /*1220*/  @!P1 BRA `(.L_x_17) ;  /* 0x0000005400f09947 */ /* 0x008fea0003800000 */
.L_x_16:
[----:B------:R-:W-:-:S04]  /*1230*/  UISETP.LT.AND UP0, UPT, UR40, 0x1, UPT ;  /* 0x000000012800788c */ /* 0x000fc8000bf01270 */
[----:B------:R-:W-:-:S06]  /*1240*/  USEL UR4, UR40, 0x1, UP0 ;  /* 0x0000000128047887 */ /* 0x000fcc0008000000 */
[----:B--23--:R-:W-:Y:S01]  /*1250*/  IMAD.U32 R0, RZ, RZ, UR4 ;  /* 0x00000004ff007e24 */ /* 0x00cfe2000f8e00ff */
[----:B------:R-:W-:Y:S05]  /*1260*/  WARPSYNC.ALL ;  /* 0x0000000000007948 */ /* 0x000fea0003800000 */
[----:B------:R-:W-:-:S04]  /*1270*/  IADD3 R0, -R0, UR40, RZ ;  /* 0x0000002800007c10 */ /* 0x000fc8000fffe1ff */
[----:B------:R-:W-:Y:S02]  /*1280*/  ISETP.GE.AND P1, PT, R0, 0x1, PT ;  /* 0x000000010000780c */ /* 0x000fe40003f26270 */
[----:B------:R-:W-:Y:S01]  /*1290*/  R2UR UR4, R6 ;  /* 0x00000000060472ca */ /* 0x000fe200000e0000 */
[----:B------:R-:W-:Y:S01]  /*12a0*/  ULOP3.LUT UR41, UR41, 0x10000, URZ, 0xfc, !UPT ;  /* 0x0001000029297892 */ /* 0x000fe2000f8efc3f */
[----:B------:R-:W-:Y:S01]  /*12b0*/  WARPGROUP.ARRIVE ;  /* 0x00000000000079c5 */ /* 0x000fe20000000000 */
[----:B------:R-:W-:Y:S01]  /*12c0*/  UMOV UR5, 0x80000020 ;  /* 0x8000002000057882 */ /* 0x000fe20000000000 */
[----:B------:R-:W-:-:S09]  /*12d0*/  UMOV UR7, 0x80000020 ;  /* 0x8000002000077882 */ /* 0x000fd20000000000 */
[----:B------:R-:W-:-:S04]  /*12e0*/  UIADD3 UR4, UR4, 0x6100, URZ ;  /* 0x0000610004047890 */ /* 0x000fc8000fffe03f */
[----:B------:R-:W-:-:S04]  /*12f0*/  USHF.R.U32.HI UR4, URZ, 0x4, UR4 ;  /* 0x000000043f047899 */ /* 0x000fc80008011604 */
[----:B------:R-:W-:-:S04]  /*1300*/  ULOP3.LUT UR4, UR4, 0x3fff, URZ, 0xc0, !UPT ;  /* 0x00003fff04047892 */ /* 0x000fc8000f8ec03f */
[----:B------:R-:W-:Y:S02]  /*1310*/  ULOP3.LUT UR9, UR4, 0x10000, URZ, 0xfc, !UPT ;  /* 0x0001000004097892 */ /* 0x000fe4000f8efc3f */
[----:B------:R-:W-:Y:S02]  /*1320*/  ULEA UR4, UR39, UR41, 0x9 ;  /* 0x0000002927047291 */ /* 0x000fe4000f8e483f */
[----:B------:R-:W-:-:S09]  /*1330*/  ULEA UR6, UR39, UR9, 0x9 ;  /* 0x0000000927067291 */ /* 0x000fd2000f8e483f */
[----:B------:R-:W-:Y:S01]  /*1340*/  IGMMA.64x128x32.S8.S8 R24, gdesc[UR4], RZ, !UPT, gsb0 ;  /* 0x03600000041879f1 */ /* 0x000fe2000c0410ff */
[----:B------:R-:W-:Y:S02]  /*1350*/  UIADD3 UR4, UR4, 0x2, URZ ;  /* 0x0000000204047890 */ /* 0x000fe4000fffe03f */
[----:B------:R-:W-:Y:S01]  /*1360*/  UIADD3 UR6, UR6, 0x2, URZ ;  /* 0x0000000206067890 */ /* 0x000fe2000fffe03f */
[----:B------:R-:W-:Y:S01]  /*1370*/  UMOV UR5, 0x80000020 ;  /* 0x8000002000057882 */ /* 0x000fe20000000000 */
[----:B------:R-:W-:Y:S01]  /*1380*/  UMOV UR7, 0x80000020 ;  /* 0x8000002000077882 */ /* 0x000fe20000000000 */
[----:B------:R-:W-:Y:S02]  /*1390*/  WARPGROUP.DEPBAR.LE gsb0, 0x0 ;  /* 0x00008000000079c5 */ /* 0x000fe40000010000 */
[----:B------:R-:W-:-:S06]  /*13a0*/  WARPGROUP.ARRIVE ;  /* 0x00000000000079c5 */ /* 0x000fcc0000000000 */
[----:B------:R-:W-:Y:S03]  /*13b0*/  IGMMA.64x128x32.S8.S8 R24, gdesc[UR4], R24, gsb0 ;  /* 0x03600000041879f1 */ /* 0x000fe60008041018 */
[----:B------:R-:W-:Y:S02]  /*13c0*/  WARPGROUP.DEPBAR.LE gsb0, 0x0 ;  /* 0x00008000000079c5 */ /* 0x000fe40000010000 */
[----:B------:R-:W-:Y:S05]  /*13d0*/  @!P1 BRA `(.L_x_18) ;  /* 0x0000000000e09947 */ /* 0x000fea0003800000 */
[----:B------:R-:W-:Y:S02]  /*13e0*/  UIADD3 UR4, UR39, 0x1, URZ ;  /* 0x0000000127047890 */ /* 0x000fe4000fffe03f */
[----:B------:R-:W-:Y:S02]  /*13f0*/  IMAD.U32 R3, RZ, RZ, UR39 ;  /* 0x00000027ff037e24 */ /* 0x000fe4000f8e00ff */
[----:B------:R-:W-:-:S04]  /*1400*/  UISETP.NE.AND UP0, UPT, UR4, 0x3, UPT ;  /* 0x000000030400788c */ /* 0x000fc8000bf05270 */
[----:B------:R-:W-:Y:S02]  /*1410*/  USEL UR5, URZ, 0x1, UP0 ;  /* 0x000000013f057887 */ /* 0x000fe40008000000 */
[----:B------:R-:W-:Y:S02]  /*1420*/  USEL UR8, UR4, URZ, UP0 ;  /* 0x0000003f04087287 */ /* 0x000fe40008000000 */
[----:B------:R-:W-:-:S06]  /*1430*/  ULOP3.LUT UR5, UR38, UR5, URZ, 0x3c, !UPT ;  /* 0x0000000526057292 */ /* 0x000fcc000f8e3c3f */
[----:B------:R-:W-:-:S07]  /*1440*/  IMAD.U32 R7, RZ, RZ, UR5 ;  /* 0x00000005ff077e24 */ /* 0x000fce000f8e00ff */
.L_x_25:
[----:B------:R-:W-:Y:S05]  /*1450*/  @!P0 BRA `(.L_x_19) ;  /* 0x0000000000048947 */ /* 0x000fea0003800000 */
[----:B------:R-:W-:Y:S01]  /*1460*/  BPT.TRAP 0x1 ;  /* 0x000000040000795c */ /* 0x000fe20000300000 */
.L_x_19:
[----:B------:R-:W2:Y:S01]  /*1470*/  S2UR UR5, SR_CgaCtaId ;  /* 0x00000000000579c3 */ /* 0x000ea20000008800 */
[----:B------:R-:W-:Y:S01]  /*1480*/  UMOV UR4, 0x400 ;  /* 0x0000040000047882 */ /* 0x000fe20000000000 */
[----:B01----:R-:W-:Y:S01]  /*1490*/  IMAD.U32 R5, RZ, RZ, UR8 ;  /* 0x00000008ff057e24 */ /* 0x003fe2000f8e00ff */
[----:B------:R-:W-:Y:S01]  /*14a0*/  SHF.L.U32 R4, R7, 0x1f, RZ ;  /* 0x0000001f07047819 */ /* 0x000fe200000006ff */
[----:B--2---:R-:W-:-:S06]  /*14b0*/  ULEA UR4, UR5, UR4, 0x18 ;  /* 0x0000000405047291 */ /* 0x004fcc000f8ec03f */
[----:B------:R-:W-:-:S04]  /*14c0*/  IMAD.U32 R6, RZ, RZ, UR4 ;  /* 0x00000004ff067e24 */ /* 0x000fc8000f8e00ff */
[----:B------:R-:W-:-:S04]  /*14d0*/  IMAD R5, R5, 0x8, R6 ;  /* 0x0000000805057824 */ /* 0x000fc800078e0206 */
[----:B------:R0:W1:Y:S01]  /*14e0*/  SYNCS.PHASECHK.TRANS64.TRYWAIT P1, [R5+URZ], R4 ;  /* 0x00000004050075a7 */ /* 0x000062000802017f */
[----:B------:R-:W-:Y:S05]  /*14f0*/  @!P0 BRA `(.L_x_20) ;  /* 0x0000000000048947 */ /* 0x000fea0003800000 */
[----:B------:R-:W-:Y:S01]  /*1500*/  BPT.TRAP 0x1 ;  /* 0x000000040000795c */ /* 0x000fe20000300000 */
.L_x_20:
[----:B-1----:R-:W-:Y:S05]  /*1510*/  @P1 BRA `(.L_x_21) ;  /* 0x0000000000081947 */ /* 0x002fea0003800000 */
[----:B------:R-:W1:Y:S02]  /*1520*/  SYNCS.PHASECHK.TRANS64.TRYWAIT P1, [R5+URZ], R4 ;  /* 0x00000004050075a7 */ /* 0x000e64000802017f */
[----:B-1----:R-:W-:Y:S05]  /*1530*/  @!P1 BRA `(.L_x_22) ;  /* 0x0000005400409947 */ /* 0x002fea0003800000 */
.L_x_21:
[----:B------:R-:W-:Y:S01]  /*1540*/  ULEA UR4, UR8, UR41, 0x9 ;  /* 0x0000002908047291 */ /* 0x000fe2000f8e483f */
[----:B------:R-:W-:Y:S01]  /*1550*/  WARPGROUP.ARRIVE ;  /* 0x00000000000079c5 */ /* 0x000fe20000000000 */
[----:B------:R-:W-:Y:S01]  /*1560*/  ULEA UR6, UR8, UR9, 0x9 ;  /* 0x0000000908067291 */ /* 0x000fe2000f8e483f */
[----:B------:R-:W-:Y:S01]  /*1570*/  UMOV UR5, 0x80000020 ;  /* 0x8000002000057882 */ /* 0x000fe20000000000 */
[----:B------:R-:W-:-:S07]  /*1580*/  UMOV UR7, 0x80000020 ;  /* 0x8000002000077882 */ /* 0x000fce0000000000 */
[----:B------:R-:W-:Y:S01]  /*1590*/  IGMMA.64x128x32.S8.S8 R24, gdesc[UR4], R24, gsb0 ;  /* 0x03600000041879f1 */ /* 0x000fe20008041018 */
        /* <DEDUP_REMOVED lines=9> */
[----:B------:R-:W-:Y:S01]  /*1630*/  BPT.TRAP 0x1 ;  /* 0x000000040000795c */ /* 0x000fe20000300000 */
.L_x_23:
[----:B01----:R-:W-:Y:S01]  /*1640*/  IMAD R4, R3, 0x8, R6 ;  /* 0x0000000803047824 */ /* 0x003fe200078e0206 */
[----:B------:R-:W-:-:S03]  /*1650*/  ISETP.GT.U32.AND P1, PT, R19, 0x1, PT ;  /* 0x000000011300780c */ /* 0x000fc60003f24070 */
[----:B------:R-:W-:-:S05]  /*1660*/  VIADD R4, R4, 0x18 ;  /* 0x0000001804047836 */ /* 0x000fca0000000000 */
[----:B------:R-:W-:-:S04]  /*1670*/  PRMT R4, RZ, 0x654, R4 ;  /* 0x00000654ff047816 */ /* 0x000fc80000000004 */
[----:B------:R0:W-:Y:S01]  /*1680*/  SYNCS.ARRIVE.TRANS64.RED.A1T0 RZ, [R4+URZ], RZ ;  /* 0x000000ff04ff79a7 */ /* 0x0001e2000810043f */
[----:B------:R-:W-:Y:S05]  /*1690*/  @P1 BRA `(.L_x_24) ;  /* 0x0000000000041947 */ /* 0x000fea0003800000 */
[----:B------:R-:W-:Y:S01]  /*16a0*/  BPT.TRAP 0x1 ;  /* 0x000000040000795c */ /* 0x000fe20000300000 */
.L_x_24:
[----:B------:R-:W-:Y:S01]  /*16b0*/  UIADD3 UR8, UR8, 0x1, URZ ;  /* 0x0000000108087890 */ /* 0x000fe2000fffe03f */
[C---:B------:R-:W-:Y:S01]  /*16c0*/  ISETP.GT.AND P2, PT, R0.reuse, 0x1, PT ;  /* 0x000000010000780c */ /* 0x040fe20003f44270 */
[----:B------:R-:W-:Y:S02]  /*16d0*/  VIADD R3, R3, 0x1 ;  /* 0x0000000103037836 */ /* 0x000fe40000000000 */
[----:B------:R-:W-:Y:S01]  /*16e0*/  UISETP.NE.AND UP0, UPT, UR8, 0x3, UPT ;  /* 0x000000030800788c */ /* 0x000fe2000bf05270 */
[----:B------:R-:W-:Y:S02]  /*16f0*/  VIADD R0, R0, 0xffffffff ;  /* 0xffffffff00007836 */ /* 0x000fe40000000000 */
[C---:B------:R-:W-:Y:S01]  /*1700*/  ISETP.NE.AND P1, PT, R3.reuse, 0x3, PT ;  /* 0x000000030300780c */ /* 0x040fe20003f25270 */
[----:B------:R-:W-:Y:S02]  /*1710*/  USEL UR4, URZ, 0x1, UP0 ;  /* 0x000000013f047887 */ /* 0x000fe40008000000 */
[----:B------:R-:W-:Y:S01]  /*1720*/  USEL UR8, UR8, URZ, UP0 ;  /* 0x0000003f08087287 */ /* 0x000fe20008000000 */
[----:B------:R-:W-:-:S03]  /*1730*/  SEL R3, R3, RZ, P1 ;  /* 0x000000ff03037207 */ /* 0x000fc60000800000 */
[----:B------:R-:W-:Y:S01]  /*1740*/  LOP3.LUT R7, R7, UR4, RZ, 0x3c, !PT ;  /* 0x0000000407077c12 */ /* 0x000fe2000f8e3cff */
[----:B------:R-:W-:Y:S07]  /*1750*/  @P2 BRA `(.L_x_25) ;  /* 0xfffffffc003c2947 */ /* 0x000fee000383ffff */
.L_x_18:
[----:B------:R-:W2:Y:S02]  /*1760*/  LDC R0, c[0x0][0x28c] ;  /* 0x0000a300ff007b82 */ /* 0x000ea40000000800 */
[----:B--2---:R-:W-:-:S13]  /*1770*/  ISETP.GE.AND P1, PT, R0, 0x1, PT ;  /* 0x000000010000780c */ /* 0x004fda0003f26270 */
[----:B------:R-:W-:Y:S05]  /*1780*/  @!P1 BRA `(.L_x_26) ;  /* 0x0000000000409947 */ /* 0x000fea0003800000 */
[----:B------:R-:W-:Y:S05]  /*1790*/  @!P0 BRA `(.L_x_27) ;  /* 0x0000000000048947 */ /* 0x000fea0003800000 */
[----:B------:R-:W-:Y:S01]  /*17a0*/  BPT.TRAP 0x1 ;  /* 0x000000040000795c */ /* 0x000fe20000300000 */
.L_x_27:
[----:B------:R-:W-:Y:S01]  /*17b0*/  UISETP.LT.AND UP0, UPT, UR40, 0x1, UPT ;  /* 0x000000012800788c */ /* 0x000fe2000bf01270 */
[----:B------:R-:W-:-:S03]  /*17c0*/  ISETP.GT.U32.AND P0, PT, R19, 0x1, PT ;  /* 0x000000011300780c */ /* 0x000fc60003f04070 */
[----:B------:R-:W-:-:S04]  /*17d0*/  USEL UR6, UR40, 0x1, UP0 ;  /* 0x0000000128067887 */ /* 0x000fc80008000000 */
[----:B------:R-:W-:-:S04]  /*17e0*/  UIADD3 UR6, UR39, UR40, -UR6 ;  /* 0x0000002827067290 */ /* 0x000fc8000fffe806 */
[----:B------:R-:W-:-:S04]  /*17f0*/  UIMAD.WIDE.U32 UR4, UR6, -0x55555555, URZ ;  /* 0xaaaaaaab060478a5 */ /* 0x000fc8000f8e003f */
[----:B------:R-:W-:-:S04]  /*1800*/  USHF.R.U32.HI UR4, URZ, 0x1, UR5 ;  /* 0x000000013f047899 */ /* 0x000fc80008011605 */
[----:B------:R-:W-:-:S06]  /*1810*/  UIMAD UR6, UR4, -0x3, UR6 ;  /* 0xfffffffd040678a4 */ /* 0x000fcc000f8e0206 */
[----:B------:R-:W-:-:S04]  /*1820*/  IMAD.U32 R3, RZ, RZ, UR6 ;  /* 0x00000006ff037e24 */ /* 0x000fc8000f8e00ff */
[----:B------:R-:W-:-:S04]  /*1830*/  IMAD R0, R3, 0x8, R6 ;  /* 0x0000000803007824 */ /* 0x000fc800078e0206 */
[----:B------:R-:W-:-:S05]  /*1840*/  VIADD R0, R0, 0x18 ;  /* 0x0000001800007836 */ /* 0x000fca0000000000 */
[----:B------:R-:W-:-:S04]  /*1850*/  PRMT R0, RZ, 0x654, R0 ;  /* 0x00000654ff007816 */ /* 0x000fc80000000000 */
[----:B------:R2:W-:Y:S01]  /*1860*/  SYNCS.ARRIVE.TRANS64.RED.A1T0 RZ, [R0+URZ], RZ ;  /* 0x000000ff00ff79a7 */ /* 0x0005e2000810043f */
[----:B------:R-:W-:Y:S05]  /*1870*/  @P0 BRA `(.L_x_26) ;  /* 0x0000000000040947 */ /* 0x000fea0003800000 */
[----:B------:R-:W-:Y:S01]  /*1880*/  BPT.TRAP 0x1 ;  /* 0x000000040000795c */ /* 0x000fe20000300000 */
.L_x_26:
[----:B------:R-:W3:Y:S01]  /*1890*/  LDC R7, c[0x0][0x288] ;  /* 0x0000a200ff077b82 */ /* 0x000ee20000000800 */
[--C-:B--2---:R-:W-:Y:S01]  /*18a0*/  SHF.R.U32.HI R0, RZ, 0x2, R18.reuse ;  /* 0x00000002ff007819 */ /* 0x104fe20000011612 */
[----:B------:R-:W-:Y:S01]  /*18b0*/  IMAD.SHL.U32 R91, R91, 0x80, RZ ;  /* 0x000000805b5b7824 */ /* 0x000fe200078e00ff */
[----:B01----:R-:W-:Y:S01]  /*18c0*/  SHF.R.U32.HI R5, RZ, 0x7, R18 ;  /* 0x00000007ff057819 */ /* 0x003fe20000011612 */
[----:B------:R-:W-:Y:S01]  /*18d0*/  UIADD3 UR39, UR40, UR39, URZ ;  /* 0x0000002728277290 */ /* 0x000fe2000fffe03f */
[----:B------:R-:W-:Y:S01]  /*18e0*/  LOP3.LUT R4, R18, 0x60, RZ, 0xc0, !PT ;  /* 0x0000006012047812 */ /* 0x000fe200078ec0ff */
[----:B------:R-:W-:Y:S01]  /*18f0*/  ULDC UR7, c[0x0][0x284] ;  /* 0x0000a10000077ab9 */ /* 0x000fe20000000800 */
[----:B------:R-:W-:Y:S01]  /*1900*/  LOP3.LUT R3, R0, 0x7, RZ, 0xc0, !PT ;  /* 0x0000000700037812 */ /* 0x000fe200078ec0ff */
[----:B------:R-:W-:Y:S01]  /*1910*/  UISETP.GT.U32.AND UP0, UPT, UR39, 0x2, UPT ;  /* 0x000000022700788c */ /* 0x000fe2000bf04070 */
[----:B------:R-:W-:Y:S01]  /*1920*/  LOP3.LUT R0, R5, 0x1, RZ, 0xc0, !PT ;  /* 0x0000000105007812 */ /* 0x000fe200078ec0ff */
[----:B------:R-:W-:Y:S01]  /*1930*/  UISETP.GE.U32.AND UP1, UPT, UR40, 0x3, UPT ;  /* 0x000000032800788c */ /* 0x000fe2000bf26070 */
[----:B------:R-:W-:Y:S01]  /*1940*/  SHF.R.U32.HI R6, RZ, 0x1, R4 ;  /* 0x00000001ff067819 */ /* 0x000fe20000011604 */
[----:B------:R-:W-:Y:S01]  /*1950*/  UISETP.LT.U32.AND UP0, UPT, UR40, 0x3, UP0 ;  /* 0x000000032800788c */ /* 0x000fe20008701070 */
[----:B------:R-:W-:Y:S01]  /*1960*/  LOP3.LUT R4, R18, 0x3, RZ, 0xc0, !PT ;  /* 0x0000000312047812 */ /* 0x000fe200078ec0ff */
[----:B------:R-:W-:Y:S01]  /*1970*/  IMAD.SHL.U32 R8, R0, 0x40, RZ ;  /* 0x0000004000087824 */ /* 0x000fe200078e00ff */
[----:B------:R-:W-:Y:S01]  /*1980*/  IADD3 R5, RZ, -R6, -R3 ;  /* 0x80000006ff057210 */ /* 0x000fe20007ffe803 */
[----:B------:R-:W-:Y:S01]  /*1990*/  ULDC.64 UR8, c[0x0][0x5d0] ;  /* 0x0001740000087ab9 */ /* 0x000fe20000000a00 */
[----:B------:R-:W-:Y:S01]  /*19a0*/  SHF.R.S32.HI R14, RZ, 0x1f, R89 ;  /* 0x0000001fff0e7819 */ /* 0x000fe20000011459 */
[----:B------:R-:W-:Y:S01]  /*19b0*/  UIMAD.WIDE.U32 UR4, UR39, -0x55555555, URZ ;  /* 0xaaaaaaab270478a5 */ /* 0x000fe2000f8e003f */
[----:B------:R-:W-:Y:S01]  /*19c0*/  LOP3.LUT R3, R8, 0x40, R3, 0xe2, !PT ;  /* 0x0000004008037812 */ /* 0x000fe200078ee203 */
[----:B------:R-:W-:Y:S01]  /*19d0*/  IMAD.SHL.U32 R8, R18, 0x2, RZ ;  /* 0x0000000212087824 */ /* 0x000fe200078e00ff */
[----:B------:R-:W-:Y:S01]  /*19e0*/  USEL UR6, URZ, 0x1, !UP0 ;  /* 0x000000013f067887 */ /* 0x000fe2000c000000 */
[----:B------:R-:W-:Y:S01]  /*19f0*/  IMAD R0, R0, -0x40, R5 ;  /* 0xffffffc000007824 */ /* 0x000fe200078e0205 */
[----:B------:R-:W-:Y:S01]  /*1a00*/  USHF.R.U32.HI UR4, URZ, 0x1, UR5 ;  /* 0x000000013f047899 */ /* 0x000fe20008011605 */
[----:B---3--:R-:W-:Y:S01]  /*1a10*/  IMAD R12, R4, -0x2, R7 ;  /* 0xfffffffe040c7824 */ /* 0x008fe200078e0207 */
[C---:B------:R-:W-:Y:S01]  /*1a20*/  ISETP.GE.AND P0, PT, R91.reuse, R7, PT ;  /* 0x000000075b00720c */ /* 0x040fe20003f06270 */
[----:B------:R-:W-:Y:S01]  /*1a30*/  IMAD.SHL.U32 R7, R90, 0x80, RZ ;  /* 0x000000805a077824 */ /* 0x000fe200078e00ff */
[----:B------:R-:W-:Y:S01]  /*1a40*/  LOP3.LUT R8, R91, 0x6, R8, 0xf8, !PT ;  /* 0x000000065b087812 */ /* 0x000fe200078ef808 */
[----:B------:R-:W-:Y:S01]  /*1a50*/  IMAD R4, R14, UR8, RZ ;  /* 0x000000080e047c24 */ /* 0x000fe2000f8e02ff */
[----:B------:R-:W-:Y:S01]  /*1a60*/  ULOP3.LUT UR38, UR38, UR6, URZ, 0x3c, !UPT ;  /* 0x0000000626267292 */ /* 0x000fe2000f8e3c3f */
[----:B------:R-:W-:Y:S01]  /*1a70*/  IMAD.WIDE R10, R90, 0x80, RZ ;  /* 0x000000805a0a7825 */ /* 0x000fe200078e02ff */
[----:B------:R-:W-:Y:S01]  /*1a80*/  ISETP.GE.OR P0, PT, R7, UR7, P0 ;  /* 0x0000000707007c0c */ /* 0x000fe20008706670 */
[----:B------:R-:W-:Y:S01]  /*1a90*/  UIMAD UR39, UR4, -0x3, UR39 ;  /* 0xfffffffd042778a4 */ /* 0x000fe2000f8e0227 */
[----:B------:R-:W-:Y:S01]  /*1aa0*/  SHF.R.S32.HI R9, RZ, 0x1f, R8 ;  /* 0x0000001fff097819 */ /* 0x000fe20000011408 */
[----:B------:R-:W-:Y:S01]  /*1ab0*/  IMAD R13, R89, UR9, R4 ;  /* 0x00000009590d7c24 */ /* 0x000fe2000f8e0204 */
[----:B------:R-:W-:Y:S01]  /*1ac0*/  @UP1 ULOP3.LUT UR38, UR38, 0x1, UR4, 0x78, !UPT ;  /* 0x0000000126261892 */ /* 0x000fe2000f8e7804 */
[----:B------:R-:W-:Y:S01]  /*1ad0*/  IADD3 R94, -R7, UR7, R0 ;  /* 0x00000007075e7c10 */ /* 0x000fe2000fffe100 */
[----:B------:R-:W-:Y:S01]  /*1ae0*/  IMAD.MOV.U32 R0, RZ, RZ, -0x1 ;  /* 0xffffffffff007424 */ /* 0x000fe200078e00ff */
[----:B------:R-:W-:Y:S01]  /*1af0*/  LOP3.LUT R21, R10, R3, R6, 0xfe, !PT ;  /* 0x000000030a157212 */ /* 0x000fe200078efe06 */
[----:B------:R-:W-:-:S04]  /*1b00*/  IMAD.WIDE.U32 R4, R89, UR8, R8 ;  /* 0x0000000859047c25 */ /* 0x000fc8000f8e0008 */
[----:B------:R-:W-:Y:S02]  /*1b10*/  IMAD.IADD R5, R5, 0x1, R13 ;  /* 0x0000000105057824 */ /* 0x000fe400078e020d */
[----:B------:R-:W-:Y:S01]  /*1b20*/  IMAD.IADD R3, R12, 0x1, -R91 ;  /* 0x000000010c037824 */ /* 0x000fe200078e0a5b */
[----:B------:R-:W-:Y:S06]  /*1b30*/  @P0 BRA `(.L_x_28) ;  /* 0x0000003000a00947 */ /* 0x000fec0003800000 */
[----:B------:R-:W0:Y:S01]  /*1b40*/  LDC.64 R12, c[0x0][0x5c8] ;  /* 0x00017200ff0c7b82 */ /* 0x000e220000000a00 */
[----:B------:R-:W-:Y:S01]  /*1b50*/  ULDC.64 UR4, c[0x0][0x5c0] ;  /* 0x0001700000047ab9 */ /* 0x000fe20000000a00 */
[----:B------:R-:W-:Y:S01]  /*1b60*/  BSSY B0, `(.L_x_28) ;  /* 0x0000325000007945 */ /* 0x000fe20003800000 */
[-C--:B0-----:R-:W-:Y:S02]  /*1b70*/  IMAD R6, R11, R12.reuse, RZ ;  /* 0x0000000c0b067224 */ /* 0x081fe400078e02ff */
[----:B------:R-:W-:-:S04]  /*1b80*/  IMAD.WIDE.U32 R4, R21, R12, R4 ;  /* 0x0000000c15047225 */ /* 0x000fc800078e0004 */
[----:B------:R-:W-:Y:S01]  /*1b90*/  IMAD R7, R21, R13, R6 ;  /* 0x0000000d15077224 */ /* 0x000fe200078e0206 */
[----:B------:R-:W-:-:S03]  /*1ba0*/  IADD3 R4, P0, R4, UR4, RZ ;  /* 0x0000000404047c10 */ /* 0x000fc6000ff1e0ff */
[----:B------:R-:W-:Y:S01]  /*1bb0*/  IMAD.IADD R7, R5, 0x1, R7 ;  /* 0x0000000105077824 */ /* 0x000fe200078e0207 */
[----:B------:R-:W-:-:S04]  /*1bc0*/  LEA R6, P1, R12, R4, 0x3 ;  /* 0x000000040c067211 */ /* 0x000fc800078218ff */
[----:B------:R-:W-:Y:S02]  /*1bd0*/  IADD3.X R5, R7, UR5, RZ, P0, !PT ;  /* 0x0000000507057c10 */ /* 0x000fe400087fe4ff */
[----:B-----5:R-:W-:Y:S02]  /*1be0*/  ISETP.NE.AND P0, PT, R23, RZ, PT ;  /* 0x000000ff1700720c */ /* 0x020fe40003f05270 */
[----:B------:R-:W-:-:S11]  /*1bf0*/  LEA.HI.X R7, R12, R5, R13, 0x3, P1 ;  /* 0x000000050c077211 */ /* 0x000fd600008f1c0d */
[----:B------:R-:W-:Y:S05]  /*1c00*/  @!P0 BRA `(.L_x_29) ;  /* 0x0000002400608947 */ /* 0x000fea0003800000 */
[----:B------:R-:W0:Y:S01]  /*1c10*/  LDC.64 R90, c[0x0][0x5b0] ;  /* 0x00016c00ff5a7b82 */ /* 0x000e220000000a00 */
[----:B------:R-:W-:Y:S01]  /*1c20*/  ULDC.64 UR4, c[0x0][0x5b8] ;  /* 0x00016e0000047ab9 */ /* 0x000fe20000000a00 */
[----:B------:R-:W-:Y:S01]  /*1c30*/  ISETP.GE.AND P1, PT, R94, 0x1, PT ;  /* 0x000000015e00780c */ /* 0x000fe20003f26270 */
[----:B------:R-:W-:Y:S01]  /*1c40*/  IMAD R10, R14, UR4, RZ ;  /* 0x000000040e0a7c24 */ /* 0x000fe2000f8e02ff */
[----:B------:R-:W-:Y:S01]  /*1c50*/  BSSY B1, `(.L_x_30) ;  /* 0x000000e000017945 */ /* 0x000fe20003800000 */
[----:B------:R-:W-:Y:S01]  /*1c60*/  IMAD.WIDE.U32 R14, R89, UR4, R8 ;  /* 0x00000004590e7c25 */ /* 0x000fe2000f8e0008 */
[----:B------:R-:W-:Y:S02]  /*1c70*/  ISETP.LT.OR P5, PT, R3, 0x1, !P1 ;  /* 0x000000010300780c */ /* 0x000fe40004fa1670 */
[----:B------:R-:W1:Y:S01]  /*1c80*/  LDC.64 R92, c[0x0][0x5a8] ;  /* 0x00016a00ff5c7b82 */ /* 0x000e620000000a00 */
[----:B------:R-:W-:Y:S02]  /*1c90*/  IMAD R13, R89, UR5, R10 ;  /* 0x00000005590d7c24 */ /* 0x000fe4000f8e020a */
[----:B------:R-:W-:-:S02]  /*1ca0*/  IMAD.MOV.U32 R12, RZ, RZ, R14 ;  /* 0x000000ffff0c7224 */ /* 0x000fc400078e000e */
[----:B------:R-:W-:Y:S02]  /*1cb0*/  IMAD.IADD R13, R15, 0x1, R13 ;  /* 0x000000010f0d7824 */ /* 0x000fe400078e020d */
[-C--:B0-----:R-:W-:Y:S02]  /*1cc0*/  IMAD R10, R11, R90.reuse, RZ ;  /* 0x0000005a0b0a7224 */ /* 0x081fe400078e02ff */
[----:B------:R-:W-:-:S04]  /*1cd0*/  IMAD.WIDE.U32 R8, R21, R90, R12 ;  /* 0x0000005a15087225 */ /* 0x000fc800078e000c */
[----:B------:R-:W-:Y:S01]  /*1ce0*/  IMAD R89, R21, R91, R10 ;  /* 0x0000005b15597224 */ /* 0x000fe200078e020a */
[----:B-1----:R-:W-:-:S04]  /*1cf0*/  IADD3 R8, P0, R8, R92, RZ ;  /* 0x0000005c08087210 */ /* 0x002fc80007f1e0ff */
[----:B------:R-:W-:Y:S01]  /*1d00*/  IADD3.X R9, R93, R9, R89, P0, !PT ;  /* 0x000000095d097210 */ /* 0x000fe200007fe459 */
[----:B------:R-:W-:Y:S08]  /*1d10*/  @P5 BRA `(.L_x_31) ;  /* 0x0000000000045947 */ /* 0x000ff00003800000 */
[----:B------:R0:W5:Y:S02]  /*1d20*/  LDG.E.U8 R88, desc[UR36][R8.64] ;  /* 0x0000002408587981 */ /* 0x000164000c1e1100 */
.L_x_31:
[----:B------:R-:W-:Y:S05]  /*1d30*/  BSYNC B1 ;  /* 0x0000000000017941 */ /* 0x000fea0003800000 */
.L_x_30:
[----:B-----5:R-:W-:Y:S01]  /*1d40*/  LOP3.LUT R15, R88, 0xffff, RZ, 0xc0, !PT ;  /* 0x0000ffff580f7812 */ /* 0x020fe200078ec0ff */
[C---:B------:R-:W-:Y:S01]  /*1d50*/  IMAD.SHL.U32 R10, R90.reuse, 0x8, RZ ;  /* 0x000000085a0a7824 */ /* 0x040fe200078e00ff */
[----:B------:R-:W-:Y:S01]  /*1d60*/  SHF.L.U64.HI R11, R90, 0x3, R91 ;  /* 0x000000035a0b7819 */ /* 0x000fe2000001025b */
[----:B------:R-:W-:Y:S01]  /*1d70*/  BSSY B1, `(.L_x_32) ;  /* 0x000000e000017945 */ /* 0x000fe20003800000 */
[----:B------:R-:W-:Y:S02]  /*1d80*/  PRMT R20, R15, 0x8880, RZ ;  /* 0x000088800f147816 */ /* 0x000fe400000000ff */
[----:B------:R-:W-:Y:S01]  /*1d90*/  ISETP.LT.OR P2, PT, R3, 0x2, !P1 ;  /* 0x000000020300780c */ /* 0x000fe20004f41670 */
[----:B------:R-:W-:Y:S01]  /*1da0*/  IMAD.WIDE.U32 R10, R21, R90, R10 ;  /* 0x0000005a150a7225 */ /* 0x000fe200078e000a */
[----:B------:R-:W-:-:S03]  /*1db0*/  ISETP.GE.AND P0, PT, R94, 0x9, PT ;  /* 0x000000095e00780c */ /* 0x000fc60003f06270 */
[----:B------:R-:W-:Y:S01]  /*1dc0*/  IMAD R15, R20, R23, RZ ;  /* 0x00000017140f7224 */ /* 0x000fe200078e02ff */
[----:B------:R-:W-:Y:S01]  /*1dd0*/  IADD3 R10, P3, P4, R14, R92, R10 ;  /* 0x0000005c0e0a7210 */ /* 0x000fe20007c7e00a */
[----:B------:R-:W-:Y:S02]  /*1de0*/  IMAD.IADD R20, R89, 0x1, R11 ;  /* 0x0000000159147824 */ /* 0x000fe400078e020b */
[----:B------:R-:W-:-:S05]  /*1df0*/  @!P5 IMAD R21, R24, R22, R15 ;  /* 0x000000161815d224 */ /* 0x000fca00078e020f */
[----:B------:R1:W-:Y:S01]  /*1e00*/  @!P5 STG.E.U8 desc[UR36][R4.64], R21 ;  /* 0x000000150400d986 */ /* 0x0003e2000c101124 */
[----:B------:R-:W-:Y:S05]  /*1e10*/  @P2 BRA `(.L_x_33) ;  /* 0x00000000000c2947 */ /* 0x000fea0003800000 */
[----:B------:R-:W2:Y:S02]  /*1e20*/  LDG.E.U8 R88, desc[UR36][R8.64+0x1] ;  /* 0x0000012408587981 */ /* 0x000ea4000c1e1100 */
[----:B--2---:R-:W-:-:S05]  /*1e30*/  PRMT R14, R88, 0x8880, RZ ;  /* 0x00008880580e7816 */ /* 0x004fca00000000ff */
[----:B------:R-:W-:-:S07]  /*1e40*/  IMAD R15, R14, R23, RZ ;  /* 0x000000170e0f7224 */ /* 0x000fce00078e02ff */
.L_x_33:
[----:B------:R-:W-:Y:S05]  /*1e50*/  BSYNC B1 ;  /* 0x0000000000017941 */ /* 0x000fea0003800000 */
.L_x_32:
[----:B------:R-:W-:Y:S01]  /*1e60*/  ISETP.LT.OR P5, PT, R3, 0x1, !P0 ;  /* 0x000000010300780c */ /* 0x000fe200047a1670 */
[----:B------:R-:W-:Y:S01]  /*1e70*/  @!P2 IMAD R25, R25, R22, R15 ;  /* 0x000000161919a224 */ /* 0x000fe200078e020f */
[----:B------:R-:W-:Y:S01]  /*1e80*/  BSSY B1, `(.L_x_34) ;  /* 0x000000a000017945 */ /* 0x000fe20003800000 */
[----:B------:R-:W-:Y:S02]  /*1e90*/  IADD3.X R11, R13, R93, R20, P3, P4 ;  /* 0x0000005d0d0b7210 */ /* 0x000fe40001fe8414 */
[C---:B------:R-:W-:Y:S01]  /*1ea0*/  ISETP.LT.OR P3, PT, R3.reuse, 0x2, !P0 ;  /* 0x000000020300780c */ /* 0x040fe20004761670 */
[----:B------:R2:W-:Y:S01]  /*1eb0*/  @!P2 STG.E.U8 desc[UR36][R4.64+0x1], R25 ;  /* 0x000001190400a986 */ /* 0x0005e2000c101124 */
[C---:B------:R-:W-:Y:S02]  /*1ec0*/  ISETP.LT.OR P4, PT, R3.reuse, 0x9, !P1 ;  /* 0x000000090300780c */ /* 0x040fe40004f81670 */
[----:B------:R-:W-:-:S04]  /*1ed0*/  ISETP.LT.OR P2, PT, R3, 0xa, !P1 ;  /* 0x0000000a0300780c */ /* 0x000fc80004f41670 */
[----:B------:R-:W-:Y:S09]  /*1ee0*/  @P5 BRA `(.L_x_35) ;  /* 0x00000000000c5947 */ /* 0x000ff20003800000 */
[----:B------:R-:W3:Y:S02]  /*1ef0*/  LDG.E.U8 R88, desc[UR36][R10.64] ;  /* 0x000000240a587981 */ /* 0x000ee4000c1e1100 */
[----:B---3--:R-:W-:-:S05]  /*1f00*/  PRMT R12, R88, 0x8880, RZ ;  /* 0x00008880580c7816 */ /* 0x008fca00000000ff */
[----:B------:R-:W-:-:S07]  /*1f10*/  IMAD R15, R12, R23, RZ ;  /* 0x000000170c0f7224 */ /* 0x000fce00078e02ff */
.L_x_35:
[----:B------:R-:W-:Y:S05]  /*1f20*/  BSYNC B1 ;  /* 0x0000000000017941 */ /* 0x000fea0003800000 */
.L_x_34:
[----:B------:R-:W-:Y:S01]  /*1f30*/  @!P5 IMAD R13, R26, R22, R15 ;  /* 0x000000161a0dd224 */ /* 0x000fe200078e020f */
[----:B------:R-:W-:Y:S04]  /*1f40*/  BSSY B1, `(.L_x_36) ;  /* 0x0000006000017945 */ /* 0x000fe80003800000 */
[----:B------:R3:W-:Y:S01]  /*1f50*/  @!P5 STG.E.U8 desc[UR36][R6.64], R13 ;  /* 0x0000000d0600d986 */ /* 0x0007e2000c101124 */
[----:B------:R-:W-:Y:S05]  /*1f60*/  @P3 BRA `(.L_x_37) ;  /* 0x00000000000c3947 */ /* 0x000fea0003800000 */
[----:B------:R-:W4:Y:S02]  /*1f70*/  LDG.E.U8 R88, desc[UR36][R10.64+0x1] ;  /* 0x000001240a587981 */ /* 0x000f24000c1e1100 */
[----:B----4-:R-:W-:-:S05]  /*1f80*/  PRMT R12, R88, 0x8880, RZ ;  /* 0x00008880580c7816 */ /* 0x010fca00000000ff */
[----:B------:R-:W-:-:S07]  /*1f90*/  IMAD R15, R12, R23, RZ ;  /* 0x000000170c0f7224 */ /* 0x000fce00078e02ff */
.L_x_37:
[----:B------:R-:W-:Y:S05]  /*1fa0*/  BSYNC B1 ;  /* 0x0000000000017941 */ /* 0x000fea0003800000 */
.L_x_36:
[----:B------:R-:W-:Y:S01]  /*1fb0*/  @!P3 IMAD R27, R27, R22, R15 ;  /* 0x000000161b1bb224 */ /* 0x000fe200078e020f */
[----:B------:R-:W-:Y:S04]  /*1fc0*/  BSSY B1, `(.L_x_38) ;  /* 0x0000006000017945 */ /* 0x000fe80003800000 */
[----:B------:R4:W-:Y:S01]  /*1fd0*/  @!P3 STG.E.U8 desc[UR36][R6.64+0x1], R27 ;  /* 0x0000011b0600b986 */ /* 0x0009e2000c101124 */
[----:B------:R-:W-:Y:S05]  /*1fe0*/  @P4 BRA `(.L_x_39) ;  /* 0x00000000000c4947 */ /* 0x000fea0003800000 */
[----:B------:R-:W5:Y:S02]  /*1ff0*/  LDG.E.U8 R88, desc[UR36][R8.64+0x8] ;  /* 0x0000082408587981 */ /* 0x000f64000c1e1100 */
[----:B-----5:R-:W-:-:S05]  /*2000*/  PRMT R12, R88, 0x8880, RZ ;  /* 0x00008880580c7816 */ /* 0x020fca00000000ff */
[----:B------:R-:W-:-:S07]  /*2010*/  IMAD R15, R12, R23, RZ ;  /* 0x000000170c0f7224 */ /* 0x000fce00078e02ff */
.L_x_39:
[----:B------:R-:W-:Y:S05]  /*2020*/  BSYNC B1 ;  /* 0x0000000000017941 */ /* 0x000fea0003800000 */
.L_x_38:
[----:B---3--:R-:W-:Y:S01]  /*2030*/  @!P4 IMAD R13, R28, R22, R15 ;  /* 0x000000161c0dc224 */ /* 0x008fe200078e020f */
[----:B------:R-:W-:Y:S04]  /*2040*/  BSSY B1, `(.L_x_40) ;  /* 0x0000006000017945 */ /* 0x000fe80003800000 */
[----:B------:R3:W-:Y:S01]  /*2050*/  @!P4 STG.E.U8 desc[UR36][R4.64+0x8], R13 ;  /* 0x0000080d0400c986 */ /* 0x0007e2000c101124 */
[----:B------:R-:W-:Y:S05]  /*2060*/  @P2 BRA `(.L_x_41) ;  /* 0x00000000000c2947 */ /* 0x000fea0003800000 */
[----:B------:R-:W5:Y:S02]  /*2070*/  LDG.E.U8 R88, desc[UR36][R8.64+0x9] ;  /* 0x0000092408587981 */ /* 0x000f64000c1e1100 */
[----:B-----5:R-:W-:-:S05]  /*2080*/  PRMT R12, R88, 0x8880, RZ ;  /* 0x00008880580c7816 */ /* 0x020fca00000000ff */
[----:B------:R-:W-:-:S07]  /*2090*/  IMAD R15, R12, R23, RZ ;  /* 0x000000170c0f7224 */ /* 0x000fce00078e02ff */
.L_x_41:
[----:B------:R-:W-:Y:S05]  /*20a0*/  BSYNC B1 ;  /* 0x0000000000017941 */ /* 0x000fea0003800000 */
.L_x_40:
[----:B------:R-:W-:Y:S01]  /*20b0*/  ISETP.LT.OR P4, PT, R3, 0x9, !P0 ;  /* 0x000000090300780c */ /* 0x000fe20004781670 */
[----:B------:R-:W-:Y:S01]  /*20c0*/  @!P2 IMAD R29, R29, R22, R15 ;  /* 0x000000161d1da224 */ /* 0x000fe200078e020f */
[----:B------:R-:W-:Y:S01]  /*20d0*/  BSSY B1, `(.L_x_42) ;  /* 0x0000009000017945 */ /* 0x000fe20003800000 */
[C---:B------:R-:W-:Y:S02]  /*20e0*/  ISETP.LT.OR P3, PT, R3.reuse, 0xa, !P0 ;  /* 0x0000000a0300780c */ /* 0x040fe40004761670 */
[C---:B------:R-:W-:Y:S01]  /*20f0*/  ISETP.LT.OR P5, PT, R3.reuse, 0x11, !P1 ;  /* 0x000000110300780c */ /* 0x040fe20004fa1670 */
[----:B------:R0:W-:Y:S01]  /*2100*/  @!P2 STG.E.U8 desc[UR36][R4.64+0x9], R29 ;  /* 0x0000091d0400a986 */ /* 0x0001e2000c101124 */
[----:B------:R-:W-:-:S06]  /*2110*/  ISETP.LT.OR P2, PT, R3, 0x12, !P1 ;  /* 0x000000120300780c */ /* 0x000fcc0004f41670 */
[----:B------:R-:W-:Y:S07]  /*2120*/  @P4 BRA `(.L_x_43) ;  /* 0x00000000000c4947 */ /* 0x000fee0003800000 */
[----:B------:R-:W5:Y:S02]  /*2130*/  LDG.E.U8 R88, desc[UR36][R10.64+0x8] ;  /* 0x000008240a587981 */ /* 0x000f64000c1e1100 */
[----:B-----5:R-:W-:-:S05]  /*2140*/  PRMT R12, R88, 0x8880, RZ ;  /* 0x00008880580c7816 */ /* 0x020fca00000000ff */
[----:B------:R-:W-:-:S07]  /*2150*/  IMAD R15, R12, R23, RZ ;  /* 0x000000170c0f7224 */ /* 0x000fce00078e02ff */
.L_x_43:
[----:B------:R-:W-:Y:S05]  /*2160*/  BSYNC B1 ;  /* 0x0000000000017941 */ /* 0x000fea0003800000 */
.L_x_42:
[----:B---3--:R-:W-:Y:S01]  /*2170*/  @!P4 IMAD R13, R30, R22, R15 ;  /* 0x000000161e0dc224 */ /* 0x008fe200078e020f */
[----:B------:R-:W-:Y:S04]  /*2180*/  BSSY B1, `(.L_x_44) ;  /* 0x0000006000017945 */ /* 0x000fe80003800000 */
[----:B------:R3:W-:Y:S01]  /*2190*/  @!P4 STG.E.U8 desc[UR36][R6.64+0x8], R13 ;  /* 0x0000080d0600c986 */ /* 0x0007e2000c101124 */
[----:B------:R-:W-:Y:S05]  /*21a0*/  @P3 BRA `(.L_x_45) ;  /* 0x00000000000c3947 */ /* 0x000fea0003800000 */
[----:B------:R-:W5:Y:S02]  /*21b0*/  LDG.E.U8 R88, desc[UR36][R10.64+0x9] ;  /* 0x000009240a587981 */ /* 0x000f64000c1e1100 */
[----:B-----5:R-:W-:-:S05]  /*21c0*/  PRMT R12, R88, 0x8880, RZ ;  /* 0x00008880580c7816 */ /* 0x020fca00000000ff */
[----:B------:R-:W-:-:S07]  /*21d0*/  IMAD R15, R12, R23, RZ ;  /* 0x000000170c0f7224 */ /* 0x000fce00078e02ff */
.L_x_45:
[----:B------:R-:W-:Y:S05]  /*21e0*/  BSYNC B1 ;  /* 0x0000000000017941 */ /* 0x000fea0003800000 */
.L_x_44:
[----:B------:R-:W-:Y:S01]  /*21f0*/  @!P3 IMAD R31, R31, R22, R15 ;  /* 0x000000161f1fb224 */ /* 0x000fe200078e020f */
[----:B------:R-:W-:Y:S04]  /*2200*/  BSSY B1, `(.L_x_46) ;  /* 0x0000006000017945 */ /* 0x000fe80003800000 */
[----:B------:R0:W-:Y:S01]  /*2210*/  @!P3 STG.E.U8 desc[UR36][R6.64+0x9], R31 ;  /* 0x0000091f0600b986 */ /* 0x0001e2000c101124 */
[----:B------:R-:W-:Y:S05]  /*2220*/  @P5 BRA `(.L_x_47) ;  /* 0x00000000000c5947 */ /* 0x000fea0003800000 */
[----:B------:R-:W5:Y:S02]  /*2230*/  LDG.E.U8 R88, desc[UR36][R8.64+0x10] ;  /* 0x0000102408587981 */ /* 0x000f64000c1e1100 */
[----:B-----5:R-:W-:-:S05]  /*2240*/  PRMT R12, R88, 0x8880, RZ ;  /* 0x00008880580c7816 */ /* 0x020fca00000000ff */
[----:B------:R-:W-:-:S07]  /*2250*/  IMAD R15, R12, R23, RZ ;  /* 0x000000170c0f7224 */ /* 0x000fce00078e02ff */
.L_x_47:
[----:B------:R-:W-:Y:S05]  /*2260*/  BSYNC B1 ;  /* 0x0000000000017941 */ /* 0x000fea0003800000 */
.L_x_46:
[----:B---3--:R-:W-:Y:S01]  /*2270*/  @!P5 IMAD R13, R32, R22, R15 ;  /* 0x00000016200dd224 */ /* 0x008fe200078e020f */
[----:B------:R-:W-:Y:S04]  /*2280*/  BSSY B1, `(.L_x_48) ;  /* 0x0000006000017945 */ /* 0x000fe80003800000 */
[----:B------:R3:W-:Y:S01]  /*2290*/  @!P5 STG.E.U8 desc[UR36][R4.64+0x10], R13 ;  /* 0x0000100d0400d986 */ /* 0x0007e2000c101124 */
[----:B------:R-:W-:Y:S05]  /*22a0*/  @P2 BRA `(.L_x_49) ;  /* 0x00000000000c2947 */ /* 0x000fea0003800000 */
[----:B------:R-:W5:Y:S02]  /*22b0*/  LDG.E.U8 R88, desc[UR36][R8.64+0x11] ;  /* 0x0000112408587981 */ /* 0x000f64000c1e1100 */
[----:B-----5:R-:W-:-:S05]  /*22c0*/  PRMT R12, R88, 0x8880, RZ ;  /* 0x00008880580c7816 */ /* 0x020fca00000000ff */
[----:B------:R-:W-:-:S07]  /*22d0*/  IMAD R15, R12, R23, RZ ;  /* 0x000000170c0f7224 */ /* 0x000fce00078e02ff */
.L_x_49:
[----:B------:R-:W-:Y:S05]  /*22e0*/  BSYNC B1 ;  /* 0x0000000000017941 */ /* 0x000fea0003800000 */
.L_x_48:
        /* <DEDUP_REMOVED lines=11> */
.L_x_51:
[----:B------:R-:W-:Y:S05]  /*23a0*/  BSYNC B1 ;  /* 0x0000000000017941 */ /* 0x000fea0003800000 */
.L_x_50:
[----:B---3--:R-:W-:Y:S01]  /*23b0*/  @!P4 IMAD R13, R34, R22, R15 ;  /* 0x00000016220dc224 */ /* 0x008fe200078e020f */
[----:B------:R-:W-:Y:S04]  /*23c0*/  BSSY B1, `(.L_x_52) ;  /* 0x0000006000017945 */ /* 0x000fe80003800000 */
[----:B------:R3:W-:Y:S01]  /*23d0*/  @!P4 STG.E.U8 desc[UR36][R6.64+0x10], R13 ;  /* 0x0000100d0600c986 */ /* 0x0007e2000c101124 */
[----:B------:R-:W-:Y:S05]  /*23e0*/  @P3 BRA `(.L_x_53) ;  /* 0x00000000000c3947 */ /* 0x000fea0003800000 */
[----:B------:R-:W5:Y:S02]  /*23f0*/  LDG.E.U8 R88, desc[UR36][R10.64+0x11] ;  /* 0x000011240a587981 */ /* 0x000f64000c1e1100 */
[----:B-----5:R-:W-:-:S05]  /*2400*/  PRMT R12, R88, 0x8880, RZ ;  /* 0x00008880580c7816 */ /* 0x020fca00000000ff */
[----:B------:R-:W-:-:S07]  /*2410*/  IMAD R15, R12, R23, RZ ;  /* 0x000000170c0f7224 */ /* 0x000fce00078e02ff */
.L_x_53:
[----:B------:R-:W-:Y:S05]  /*2420*/  BSYNC B1 ;  /* 0x0000000000017941 */ /* 0x000fea0003800000 */
.L_x_52:
[----:B------:R-:W-:Y:S01]  /*2430*/  @!P3 IMAD R35, R35, R22, R15 ;  /* 0x000000162323b224 */ /* 0x000fe200078e020f */
[----:B------:R-:W-:Y:S04]  /*2440*/  BSSY B1, `(.L_x_54) ;  /* 0x0000006000017945 */ /* 0x000fe80003800000 */
[----:B------:R0:W-:Y:S01]  /*2450*/  @!P3 STG.E.U8 desc[UR36][R6.64+0x11], R35 ;  /* 0x000011230600b986 */ /* 0x0001e2000c101124 */
[----:B------:R-:W-:Y:S05]  /*2460*/  @P5 BRA `(.L_x_55) ;  /* 0x00000000000c5947 */ /* 0x000fea0003800000 */
[----:B------:R-:W5:Y:S02]  /*2470*/  LDG.E.U8 R88, desc[UR36][R8.64+0x18] ;  /* 0x0000182408587981 */ /* 0x000f64000c1e1100 */
[----:B-----5:R-:W-:-:S05]  /*2480*/  PRMT R12, R88, 0x8880, RZ ;  /* 0x00008880580c7816 */ /* 0x020fca00000000ff */
[----:B------:R-:W-:-:S07]  /*2490*/  IMAD R15, R12, R23, RZ ;  /* 0x000000170c0f7224 */ /* 0x000fce00078e02ff */
.L_x_55:
[----:B------:R-:W-:Y:S05]  /*24a0*/  BSYNC B1 ;  /* 0x0000000000017941 */ /* 0x000fea0003800000 */
.L_x_54:
[----:B---3--:R-:W-:Y:S01]  /*24b0*/  @!P5 IMAD R13, R36, R22, R15 ;  /* 0x00000016240dd224 */ /* 0x008fe200078e020f */
[----:B------:R-:W-:Y:S04]  /*24c0*/  BSSY B1, `(.L_x_56) ;  /* 0x0000006000017945 */ /* 0x000fe80003800000 */
[----:B------:R3:W-:Y:S01]  /*24d0*/  @!P5 STG.E.U8 desc[UR36][R4.64+0x18], R13 ;  /* 0x0000180d0400d986 */ /* 0x0007e2000c101124 */
[----:B------:R-:W-:Y:S05]  /*24e0*/  @P2 BRA `(.L_x_57) ;  /* 0x00000000000c2947 */ /* 0x000fea0003800000 */
[----:B------:R-:W5:Y:S02]  /*24f0*/  LDG.E.U8 R88, desc[UR36][R8.64+0x19] ;  /* 0x0000192408587981 */ /* 0x000f64000c1e1100 */
[----:B-----5:R-:W-:-:S05]  /*2500*/  PRMT R12, R88, 0x8880, RZ ;  /* 0x00008880580c7816 */ /* 0x020fca00000000ff */
[----:B------:R-:W-:-:S07]  /*2510*/  IMAD R15, R12, R23, RZ ;  /* 0x000000170c0f7224 */ /* 0x000fce00078e02ff */
.L_x_57:
[----:B------:R-:W-:Y:S05]  /*2520*/  BSYNC B1 ;  /* 0x0000000000017941 */ /* 0x000fea0003800000 */
.L_x_56:
        /* <DEDUP_REMOVED lines=11> */
.L_x_59:
[----:B------:R-:W-:Y:S05]  /*25e0*/  BSYNC B1 ;  /* 0x0000000000017941 */ /* 0x000fea0003800000 */
.L_x_58:
[----:B---3--:R-:W-:Y:S01]  /*25f0*/  @!P4 IMAD R13, R38, R22, R15 ;  /* 0x00000016260dc224 */ /* 0x008fe200078e020f */
[----:B------:R-:W-:Y:S04]  /*2600*/  BSSY B1, `(.L_x_60) ;  /* 0x0000006000017945 */ /* 0x000fe80003800000 */
[----:B------:R3:W-:Y:S01]  /*2610*/  @!P4 STG.E.U8 desc[UR36][R6.64+0x18], R13 ;  /* 0x0000180d0600c986 */ /* 0x0007e2000c101124 */
[----:B------:R-:W-:Y:S05]  /*2620*/  @P3 BRA `(.L_x_61) ;  /* 0x00000000000c3947 */ /* 0x000fea0003800000 */
[----:B------:R-:W5:Y:S02]  /*2630*/  LDG.E.U8 R88, desc[UR36][R10.64+0x19] ;  /* 0x000019240a587981 */ /* 0x000f64000c1e1100 */
[----:B-----5:R-:W-:-:S05]  /*2640*/  PRMT R12, R88, 0x8880, RZ ;  /* 0x00008880580c7816 */ /* 0x020fca00000000ff */
[----:B------:R-:W-:-:S07]  /*2650*/  IMAD R15, R12, R23, RZ ;  /* 0x000000170c0f7224 */ /* 0x000fce00078e02ff */
.L_x_61:
[----:B------:R-:W-:Y:S05]  /*2660*/  BSYNC B1 ;  /* 0x0000000000017941 */ /* 0x000fea0003800000 */
.L_x_60:
[----:B------:R-:W-:Y:S01]  /*2670*/  @!P3 IMAD R39, R39, R22, R15 ;  /* 0x000000162727b224 */ /* 0x000fe200078e020f */
[----:B------:R-:W-:Y:S04]  /*2680*/  BSSY B1, `(.L_x_62) ;  /* 0x0000006000017945 */ /* 0x000fe80003800000 */
[----:B------:R0:W-:Y:S01]  /*2690*/  @!P3 STG.E.U8 desc[UR36][R6.64+0x19], R39 ;  /* 0x000019270600b986 */ /* 0x0001e2000c101124 */
[----:B------:R-:W-:Y:S05]  /*26a0*/  @P5 BRA `(.L_x_63) ;  /* 0x00000000000c5947 */ /* 0x000fea0003800000 */
[----:B------:R-:W5:Y:S02]  /*26b0*/  LDG.E.U8 R88, desc[UR36][R8.64+0x20] ;  /* 0x0000202408587981 */ /* 0x000f64000c1e1100 */
[----:B-----5:R-:W-:-:S05]  /*26c0*/  PRMT R12, R88, 0x8880, RZ ;  /* 0x00008880580c7816 */ /* 0x020fca00000000ff */
[----:B------:R-:W-:-:S07]  /*26d0*/  IMAD R15, R12, R23, RZ ;  /* 0x000000170c0f7224 */ /* 0x000fce00078e02ff */
.L_x_63:
[----:B------:R-:W-:Y:S05]  /*26e0*/  BSYNC B1 ;  /* 0x0000000000017941 */ /* 0x000fea0003800000 */
.L_x_62:
[----:B---3--:R-:W-:Y:S01]  /*26f0*/  @!P5 IMAD R13, R40, R22, R15 ;  /* 0x00000016280dd224 */ /* 0x008fe200078e020f */
[----:B------:R-:W-:Y:S04]  /*2700*/  BSSY B1, `(.L_x_64) ;  /* 0x0000006000017945 */ /* 0x000fe80003800000 */
[----:B------:R3:W-:Y:S01]  /*2710*/  @!P5 STG.E.U8 desc[UR36][R4.64+0x20], R13 ;  /* 0x0000200d0400d986 */ /* 0x0007e2000c101124 */
[----:B------:R-:W-:Y:S05]  /*2720*/  @P2 BRA `(.L_x_65) ;  /* 0x00000000000c2947 */ /* 0x000fea0003800000 */
[----:B------:R-:W5:Y:S02]  /*2730*/  LDG.E.U8 R88, desc[UR36][R8.64+0x21] ;  /* 0x0000212408587981 */ /* 0x000f64000c1e1100 */
[----:B-----5:R-:W-:-:S05]  /*2740*/  PRMT R12, R88, 0x8880, RZ ;  /* 0x00008880580c7816 */ /* 0x020fca00000000ff */
[----:B------:R-:W-:-:S07]  /*2750*/  IMAD R15, R12, R23, RZ ;  /* 0x000000170c0f7224 */ /* 0x000fce00078e02ff */
.L_x_65:
[----:B------:R-:W-:Y:S05]  /*2760*/  BSYNC B1 ;  /* 0x0000000000017941 */ /* 0x000fea0003800000 */
.L_x_64:
        /* <DEDUP_REMOVED lines=11> */
.L_x_67:
[----:B------:R-:W-:Y:S05]  /*2820*/  BSYNC B1 ;  /* 0x0000000000017941 */ /* 0x000fea0003800000 */
.L_x_66:
[----:B---3--:R-:W-:Y:S01]  /*2830*/  @!P4 IMAD R13, R42, R22, R15 ;  /* 0x000000162a0dc224 */ /* 0x008fe200078e020f */
[----:B------:R-:W-:Y:S04]  /*2840*/  BSSY B1, `(.L_x_68) ;  /* 0x0000006000017945 */ /* 0x000fe80003800000 */
[----:B------:R3:W-:Y:S01]  /*2850*/  @!P4 STG.E.U8 desc[UR36][R6.64+0x20], R13 ;  /* 0x0000200d0600c986 */ /* 0x0007e2000c101124 */
[----:B------:R-:W-:Y:S05]  /*2860*/  @P3 BRA `(.L_x_69) ;  /* 0x00000000000c3947 */ /* 0x000fea0003800000 */
[----:B------:R-:W5:Y:S02]  /*2870*/  LDG.E.U8 R88, desc[UR36][R10.64+0x21] ;  /* 0x000021240a587981 */ /* 0x000f64000c1e1100 */
[----:B-----5:R-:W-:-:S05]  /*2880*/  PRMT R12, R88, 0x8880, RZ ;  /* 0x00008880580c7816 */ /* 0x020fca00000000ff */
[----:B------:R-:W-:-:S07]  /*2890*/  IMAD R15, R12, R23, RZ ;  /* 0x000000170c0f7224 */ /* 0x000fce00078e02ff */
.L_x_69:
[----:B------:R-:W-:Y:S05]  /*28a0*/  BSYNC B1 ;  /* 0x0000000000017941 */ /* 0x000fea0003800000 */
.L_x_68:
[----:B------:R-:W-:Y:S01]  /*28b0*/  @!P3 IMAD R43, R43, R22, R15 ;  /* 0x000000162b2bb224 */ /* 0x000fe200078e020f */
[----:B------:R-:W-:Y:S04]  /*28c0*/  BSSY B1, `(.L_x_70) ;  /* 0x0000006000017945 */ /* 0x000fe80003800000 */
[----:B------:R0:W-:Y:S01]  /*28d0*/  @!P3 STG.E.U8 desc[UR36][R6.64+0x21], R43 ;  /* 0x0000212b0600b986 */ /* 0x0001e2000c101124 */
[----:B------:R-:W-:Y:S05]  /*28e0*/  @P5 BRA `(.L_x_71) ;  /* 0x00000000000c5947 */ /* 0x000fea0003800000 */
[----:B------:R-:W5:Y:S02]  /*28f0*/  LDG.E.U8 R88, desc[UR36][R8.64+0x28] ;  /* 0x0000282408587981 */ /* 0x000f64000c1e1100 */
[----:B-----5:R-:W-:-:S05]  /*2900*/  PRMT R12, R88, 0x8880, RZ ;  /* 0x00008880580c7816 */ /* 0x020fca00000000ff */
[----:B------:R-:W-:-:S07]  /*2910*/  IMAD R15, R12, R23, RZ ;  /* 0x000000170c0f7224 */ /* 0x000fce00078e02ff */
.L_x_71:
[----:B------:R-:W-:Y:S05]  /*2920*/  BSYNC B1 ;  /* 0x0000000000017941 */ /* 0x000fea0003800000 */
.L_x_70:
[----:B---3--:R-:W-:Y:S01]  /*2930*/  @!P5 IMAD R13, R44, R22, R15 ;  /* 0x000000162c0dd224 */ /* 0x008fe200078e020f */
[----:B------:R-:W-:Y:S04]  /*2940*/  BSSY B1, `(.L_x_72) ;  /* 0x0000006000017945 */ /* 0x000fe80003800000 */
[----:B------:R3:W-:Y:S01]  /*2950*/  @!P5 STG.E.U8 desc[UR36][R4.64+0x28], R13 ;  /* 0x0000280d0400d986 */ /* 0x0007e2000c101124 */
[----:B------:R-:W-:Y:S05]  /*2960*/  @P2 BRA `(.L_x_73) ;  /* 0x00000000000c2947 */ /* 0x000fea0003800000 */
[----:B------:R-:W5:Y:S02]  /*2970*/  LDG.E.U8 R88, desc[UR36][R8.64+0x29] ;  /* 0x0000292408587981 */ /* 0x000f64000c1e1100 */
[----:B-----5:R-:W-:-:S05]  /*2980*/  PRMT R12, R88, 0x8880, RZ ;  /* 0x00008880580c7816 */ /* 0x020fca00000000ff */
[----:B------:R-:W-:-:S07]  /*2990*/  IMAD R15, R12, R23, RZ ;  /* 0x000000170c0f7224 */ /* 0x000fce00078e02ff */
.L_x_73:
[----:B------:R-:W-:Y:S05]  /*29a0*/  BSYNC B1 ;  /* 0x0000000000017941 */ /* 0x000fea0003800000 */
.L_x_72:
        /* <DEDUP_REMOVED lines=11> */
.L_x_75:
[----:B------:R-:W-:Y:S05]  /*2a60*/  BSYNC B1 ;  /* 0x0000000000017941 */ /* 0x000fea0003800000 */
.L_x_74:
[----:B---3--:R-:W-:Y:S01]  /*2a70*/  @!P4 IMAD R13, R46, R22, R15 ;  /* 0x000000162e0dc224 */ /* 0x008fe200078e020f */
[----:B------:R-:W-:Y:S04]  /*2a80*/  BSSY B1, `(.L_x_76) ;  /* 0x0000006000017945 */ /* 0x000fe80003800000 */
[----:B------:R3:W-:Y:S01]  /*2a90*/  @!P4 STG.E.U8 desc[UR36][R6.64+0x28], R13 ;  /* 0x0000280d0600c986 */ /* 0x0007e2000c101124 */
[----:B------:R-:W-:Y:S05]  /*2aa0*/  @P3 BRA `(.L_x_77) ;  /* 0x00000000000c3947 */ /* 0x000fea0003800000 */
[----:B------:R-:W5:Y:S02]  /*2ab0*/  LDG.E.U8 R88, desc[UR36][R10.64+0x29] ;  /* 0x000029240a587981 */ /* 0x000f64000c1e1100 */
[----:B-----5:R-:W-:-:S05]  /*2ac0*/  PRMT R12, R88, 0x8880, RZ ;  /* 0x00008880580c7816 */ /* 0x020fca00000000ff */
[----:B------:R-:W-:-:S07]  /*2ad0*/  IMAD R15, R12, R23, RZ ;  /* 0x000000170c0f7224 */ /* 0x000fce00078e02ff */
.L_x_77:
[----:B------:R-:W-:Y:S05]  /*2ae0*/  BSYNC B1 ;  /* 0x0000000000017941 */ /* 0x000fea0003800000 */
.L_x_76:
[----:B------:R-:W-:Y:S01]  /*2af0*/  @!P3 IMAD R47, R47, R22, R15 ;  /* 0x000000162f2fb224 */ /* 0x000fe200078e020f */
[----:B------:R-:W-:Y:S04]  /*2b00*/  BSSY B1, `(.L_x_78) ;  /* 0x0000006000017945 */ /* 0x000fe80003800000 */
[----:B------:R0:W-:Y:S01]  /*2b10*/  @!P3 STG.E.U8 desc[UR36][R6.64+0x29], R47 ;  /* 0x0000292f0600b986 */ /* 0x0001e2000c101124 */
[----:B------:R-:W-:Y:S05]  /*2b20*/  @P5 BRA `(.L_x_79) ;  /* 0x00000000000c5947 */ /* 0x000fea0003800000 */
[----:B------:R-:W5:Y:S02]  /*2b30*/  LDG.E.U8 R88, desc[UR36][R8.64+0x30] ;  /* 0x0000302408587981 */ /* 0x000f64000c1e1100 */
[----:B-----5:R-:W-:-:S05]  /*2b40*/  PRMT R12, R88, 0x8880, RZ ;  /* 0x00008880580c7816 */ /* 0x020fca00000000ff */
[----:B------:R-:W-:-:S07]  /*2b50*/  IMAD R15, R12, R23, RZ ;  /* 0x000000170c0f7224 */ /* 0x000fce00078e02ff */
.L_x_79:
[----:B------:R-:W-:Y:S05]  /*2b60*/  BSYNC B1 ;  /* 0x0000000000017941 */ /* 0x000fea0003800000 */
.L_x_78:
[----:B---3--:R-:W-:Y:S01]  /*2b70*/  @!P5 IMAD R13, R48, R22, R15 ;  /* 0x00000016300dd224 */ /* 0x008fe200078e020f */
[----:B------:R-:W-:Y:S04]  /*2b80*/  BSSY B1, `(.L_x_80) ;  /* 0x0000006000017945 */ /* 0x000fe80003800000 */
[----:B------:R3:W-:Y:S01]  /*2b90*/  @!P5 STG.E.U8 desc[UR36][R4.64+0x30], R13 ;  /* 0x0000300d0400d986 */ /* 0x0007e2000c101124 */
[----:B------:R-:W-:Y:S05]  /*2ba0*/  @P2 BRA `(.L_x_81) ;  /* 0x00000000000c2947 */ /* 0x000fea0003800000 */
[----:B------:R-:W5:Y:S02]  /*2bb0*/  LDG.E.U8 R88, desc[UR36][R8.64+0x31] ;  /* 0x0000312408587981 */ /* 0x000f64000c1e1100 */
[----:B-----5:R-:W-:-:S05]  /*2bc0*/  PRMT R12, R88, 0x8880, RZ ;  /* 0x00008880580c7816 */ /* 0x020fca00000000ff */
[----:B------:R-:W-:-:S07]  /*2bd0*/  IMAD R15, R12, R23, RZ ;  /* 0x000000170c0f7224 */ /* 0x000fce00078e02ff */
.L_x_81:
[----:B------:R-:W-:Y:S05]  /*2be0*/  BSYNC B1 ;  /* 0x0000000000017941 */ /* 0x000fea0003800000 */
.L_x_80:
        /* <DEDUP_REMOVED lines=11> */
.L_x_83:
[----:B------:R-:W-:Y:S05]  /*2ca0*/  BSYNC B1 ;  /* 0x0000000000017941 */ /* 0x000fea0003800000 */
.L_x_82:
[----:B---3--:R-:W-:Y:S01]  /*2cb0*/  @!P4 IMAD R13, R50, R22, R15 ;  /* 0x00000016320dc224 */ /* 0x008fe200078e020f */
[----:B------:R-:W-:Y:S04]  /*2cc0*/  BSSY B1, `(.L_x_84) ;  /* 0x0000006000017945 */ /* 0x000fe80003800000 */
[----:B------:R3:W-:Y:S01]  /*2cd0*/  @!P4 STG.E.U8 desc[UR36][R6.64+0x30], R13 ;  /* 0x0000300d0600c986 */ /* 0x0007e2000c101124 */
[----:B------:R-:W-:Y:S05]  /*2ce0*/  @P3 BRA `(.L_x_85) ;  /* 0x00000000000c3947 */ /* 0x000fea0003800000 */
[----:B------:R-:W5:Y:S02]  /*2cf0*/  LDG.E.U8 R88, desc[UR36][R10.64+0x31] ;  /* 0x000031240a587981 */ /* 0x000f64000c1e1100 */
[----:B-----5:R-:W-:-:S05]  /*2d00*/  PRMT R12, R88, 0x8880, RZ ;  /* 0x00008880580c7816 */ /* 0x020fca00000000ff */
[----:B------:R-:W-:-:S07]  /*2d10*/  IMAD R15, R12, R23, RZ ;  /* 0x000000170c0f7224 */ /* 0x000fce00078e02ff */
.L_x_85:
[----:B------:R-:W-:Y:S05]  /*2d20*/  BSYNC B1 ;  /* 0x0000000000017941 */ /* 0x000fea0003800000 */
.L_x_84:
[----:B------:R-:W-:Y:S01]  /*2d30*/  @!P3 IMAD R51, R51, R22, R15 ;  /* 0x000000163333b224 */ /* 0x000fe200078e020f */
[----:B------:R-:W-:Y:S04]  /*2d40*/  BSSY B1, `(.L_x_86) ;  /* 0x0000006000017945 */ /* 0x000fe80003800000 */
[----:B------:R0:W-:Y:S01]  /*2d50*/  @!P3 STG.E.U8 desc[UR36][R6.64+0x31], R51 ;  /* 0x000031330600b986 */ /* 0x0001e2000c101124 */
[----:B------:R-:W-:Y:S05]  /*2d60*/  @P5 BRA `(.L_x_87) ;  /* 0x00000000000c5947 */ /* 0x000fea0003800000 */
[----:B------:R-:W5:Y:S02]  /*2d70*/  LDG.E.U8 R88, desc[UR36][R8.64+0x38] ;  /* 0x0000382408587981 */ /* 0x000f64000c1e1100 */
[----:B-----5:R-:W-:-:S05]  /*2d80*/  PRMT R12, R88, 0x8880, RZ ;  /* 0x00008880580c7816 */ /* 0x020fca00000000ff */
[----:B------:R-:W-:-:S07]  /*2d90*/  IMAD R15, R12, R23, RZ ;  /* 0x000000170c0f7224 */ /* 0x000fce00078e02ff */
.L_x_87:
[----:B------:R-:W-:Y:S05]  /*2da0*/  BSYNC B1 ;  /* 0x0000000000017941 */ /* 0x000fea0003800000 */
.L_x_86:
[----:B---3--:R-:W-:Y:S01]  /*2db0*/  @!P5 IMAD R13, R52, R22, R15 ;  /* 0x00000016340dd224 */ /* 0x008fe200078e020f */
[----:B------:R-:W-:Y:S04]  /*2dc0*/  BSSY B1, `(.L_x_88) ;  /* 0x0000006000017945 */ /* 0x000fe80003800000 */
[----:B------:R3:W-:Y:S01]  /*2dd0*/  @!P5 STG.E.U8 desc[UR36][R4.64+0x38], R13 ;  /* 0x0000380d0400d986 */ /* 0x0007e2000c101124 */
[----:B------:R-:W-:Y:S05]  /*2de0*/  @P2 BRA `(.L_x_89) ;  /* 0x00000000000c2947 */ /* 0x000fea0003800000 */
[----:B------:R-:W5:Y:S02]  /*2df0*/  LDG.E.U8 R88, desc[UR36][R8.64+0x39] ;  /* 0x0000392408587981 */ /* 0x000f64000c1e1100 */
[----:B-----5:R-:W-:-:S05]  /*2e00*/  PRMT R12, R88, 0x8880, RZ ;  /* 0x00008880580c7816 */ /* 0x020fca00000000ff */
[----:B------:R-:W-:-:S07]  /*2e10*/  IMAD R15, R12, R23, RZ ;  /* 0x000000170c0f7224 */ /* 0x000fce00078e02ff */
.L_x_89:
[----:B------:R-:W-:Y:S05]  /*2e20*/  BSYNC B1 ;  /* 0x0000000000017941 */ /* 0x000fea0003800000 */
.L_x_88:
        /* <DEDUP_REMOVED lines=11> */
.L_x_91:
[----:B------:R-:W-:Y:S05]  /*2ee0*/  BSYNC B1 ;  /* 0x0000000000017941 */ /* 0x000fea0003800000 */
.L_x_90:
[----:B---3--:R-:W-:Y:S01]  /*2ef0*/  @!P4 IMAD R13, R54, R22, R15 ;  /* 0x00000016360dc224 */ /* 0x008fe200078e020f */
[----:B------:R-:W-:Y:S04]  /*2f00*/  BSSY B1, `(.L_x_92) ;  /* 0x0000006000017945 */ /* 0x000fe80003800000 */
[----:B------:R3:W-:Y:S01]  /*2f10*/  @!P4 STG.E.U8 desc[UR36][R6.64+0x38], R13 ;  /* 0x0000380d0600c986 */ /* 0x0007e2000c101124 */
[----:B------:R-:W-:Y:S05]  /*2f20*/  @P3 BRA `(.L_x_93) ;  /* 0x00000000000c3947 */ /* 0x000fea0003800000 */
[----:B------:R-:W5:Y:S02]  /*2f30*/  LDG.E.U8 R88, desc[UR36][R10.64+0x39] ;  /* 0x000039240a587981 */ /* 0x000f64000c1e1100 */
[----:B-----5:R-:W-:-:S05]  /*2f40*/  PRMT R12, R88, 0x8880, RZ ;  /* 0x00008880580c7816 */ /* 0x020fca00000000ff */
[----:B------:R-:W-:-:S07]  /*2f50*/  IMAD R15, R12, R23, RZ ;  /* 0x000000170c0f7224 */ /* 0x000fce00078e02ff */
.L_x_93:
[----:B------:R-:W-:Y:S05]  /*2f60*/  BSYNC B1 ;  /* 0x0000000000017941 */ /* 0x000fea0003800000 */
.L_x_92:
[----:B------:R-:W-:Y:S01]  /*2f70*/  @!P3 IMAD R55, R55, R22, R15 ;  /* 0x000000163737b224 */ /* 0x000fe200078e020f */
[----:B------:R-:W-:Y:S04]  /*2f80*/  BSSY B1, `(.L_x_94) ;  /* 0x0000006000017945 */ /* 0x000fe80003800000 */
[----:B------:R0:W-:Y:S01]  /*2f90*/  @!P3 STG.E.U8 desc[UR36][R6.64+0x39], R55 ;  /* 0x000039370600b986 */ /* 0x0001e2000c101124 */
[----:B------:R-:W-:Y:S05]  /*2fa0*/  @P5 BRA `(.L_x_95) ;  /* 0x00000000000c5947 */ /* 0x000fea0003800000 */
[----:B------:R-:W5:Y:S02]  /*2fb0*/  LDG.E.U8 R88, desc[UR36][R8.64+0x40] ;  /* 0x0000402408587981 */ /* 0x000f64000c1e1100 */
[----:B-----5:R-:W-:-:S05]  /*2fc0*/  PRMT R12, R88, 0x8880, RZ ;  /* 0x00008880580c7816 */ /* 0x020fca00000000ff */
[----:B------:R-:W-:-:S07]  /*2fd0*/  IMAD R15, R12, R23, RZ ;  /* 0x000000170c0f7224 */ /* 0x000fce00078e02ff */
.L_x_95:
[----:B------:R-:W-:Y:S05]  /*2fe0*/  BSYNC B1 ;  /* 0x0000000000017941 */ /* 0x000fea0003800000 */
.L_x_94:
[----:B---3--:R-:W-:Y:S01]  /*2ff0*/  @!P5 IMAD R13, R56, R22, R15 ;  /* 0x00000016380dd224 */ /* 0x008fe200078e020f */
[----:B------:R-:W-:Y:S04]  /*3000*/  BSSY B1, `(.L_x_96) ;  /* 0x0000006000017945 */ /* 0x000fe80003800000 */
[----:B------:R3:W-:Y:S01]  /*3010*/  @!P5 STG.E.U8 desc[UR36][R4.64+0x40], R13 ;  /* 0x0000400d0400d986 */ /* 0x0007e2000c101124 */
[----:B------:R-:W-:Y:S05]  /*3020*/  @P2 BRA `(.L_x_97) ;  /* 0x00000000000c2947 */ /* 0x000fea0003800000 */
[----:B------:R-:W5:Y:S02]  /*3030*/  LDG.E.U8 R88, desc[UR36][R8.64+0x41] ;  /* 0x0000412408587981 */ /* 0x000f64000c1e1100 */
[----:B-----5:R-:W-:-:S05]  /*3040*/  PRMT R12, R88, 0x8880, RZ ;  /* 0x00008880580c7816 */ /* 0x020fca00000000ff */
[----:B------:R-:W-:-:S07]  /*3050*/  IMAD R15, R12, R23, RZ ;  /* 0x000000170c0f7224 */ /* 0x000fce00078e02ff */
.L_x_97:
[----:B------:R-:W-:Y:S05]  /*3060*/  BSYNC B1 ;  /* 0x0000000000017941 */ /* 0x000fea0003800000 */
.L_x_96:
        /* <DEDUP_REMOVED lines=11> */
.L_x_99:
[----:B------:R-:W-:Y:S05]  /*3120*/  BSYNC B1 ;  /* 0x0000000000017941 */ /* 0x000fea0003800000 */
.L_x_98:
[----:B---3--:R-:W-:Y:S01]  /*3130*/  @!P4 IMAD R13, R58, R22, R15 ;  /* 0x000000163a0dc224 */ /* 0x008fe200078e020f */
[----:B------:R-:W-:Y:S04]  /*3140*/  BSSY B1, `(.L_x_100) ;  /* 0x0000006000017945 */ /* 0x000fe80003800000 */
[----:B------:R3:W-:Y:S01]  /*3150*/  @!P4 STG.E.U8 desc[UR36][R6.64+0x40], R13 ;  /* 0x0000400d0600c986 */ /* 0x0007e2000c101124 */
[----:B------:R-:W-:Y:S05]  /*3160*/  @P3 BRA `(.L_x_101) ;  /* 0x00000000000c3947 */ /* 0x000fea0003800000 */
[----:B------:R-:W5:Y:S02]  /*3170*/  LDG.E.U8 R88, desc[UR36][R10.64+0x41] ;  /* 0x000041240a587981 */ /* 0x000f64000c1e1100 */
[----:B-----5:R-:W-:-:S05]  /*3180*/  PRMT R12, R88, 0x8880, RZ ;  /* 0x00008880580c7816 */ /* 0x020fca00000000ff */
[----:B------:R-:W-:-:S07]  /*3190*/  IMAD R15, R12, R23, RZ ;  /* 0x000000170c0f7224 */ /* 0x000fce00078e02ff */
.L_x_101:
[----:B------:R-:W-:Y:S05]  /*31a0*/  BSYNC B1 ;  /* 0x0000000000017941 */ /* 0x000fea0003800000 */
.L_x_100:
[----:B------:R-:W-:Y:S01]  /*31b0*/  @!P3 IMAD R59, R59, R22, R15 ;  /* 0x000000163b3bb224 */ /* 0x000fe200078e020f */
[----:B------:R-:W-:Y:S04]  /*31c0*/  BSSY B1, `(.L_x_102) ;  /* 0x0000006000017945 */ /* 0x000fe80003800000 */
[----:B------:R0:W-:Y:S01]  /*31d0*/  @!P3 STG.E.U8 desc[UR36][R6.64+0x41], R59 ;  /* 0x0000413b0600b986 */ /* 0x0001e2000c101124 */
[----:B------:R-:W-:Y:S05]  /*31e0*/  @P5 BRA `(.L_x_103) ;  /* 0x00000000000c5947 */ /* 0x000fea0003800000 */
[----:B------:R-:W5:Y:S02]  /*31f0*/  LDG.E.U8 R88, desc[UR36][R8.64+0x48] ;  /* 0x0000482408587981 */ /* 0x000f64000c1e1100 */
[----:B-----5:R-:W-:-:S05]  /*3200*/  PRMT R12, R88, 0x8880, RZ ;  /* 0x00008880580c7816 */ /* 0x020fca00000000ff */
[----:B------:R-:W-:-:S07]  /*3210*/  IMAD R15, R12, R23, RZ ;  /* 0x000000170c0f7224 */ /* 0x000fce00078e02ff */
.L_x_103:
[----:B------:R-:W-:Y:S05]  /*3220*/  BSYNC B1 ;  /* 0x0000000000017941 */ /* 0x000fea0003800000 */
.L_x_102:
[----:B---3--:R-:W-:Y:S01]  /*3230*/  @!P5 IMAD R13, R60, R22, R15 ;  /* 0x000000163c0dd224 */ /* 0x008fe200078e020f */
[----:B------:R-:W-:Y:S04]  /*3240*/  BSSY B1, `(.L_x_104) ;  /* 0x0000006000017945 */ /* 0x000fe80003800000 */
[----:B------:R3:W-:Y:S01]  /*3250*/  @!P5 STG.E.U8 desc[UR36][R4.64+0x48], R13 ;  /* 0x0000480d0400d986 */ /* 0x0007e2000c101124 */
[----:B------:R-:W-:Y:S05]  /*3260*/  @P2 BRA `(.L_x_105) ;  /* 0x00000000000c2947 */ /* 0x000fea0003800000 */
[----:B------:R-:W5:Y:S02]  /*3270*/  LDG.E.U8 R88, desc[UR36][R8.64+0x49] ;  /* 0x0000492408587981 */ /* 0x000f64000c1e1100 */
[----:B-----5:R-:W-:-:S05]  /*3280*/  PRMT R12, R88, 0x8880, RZ ;  /* 0x00008880580c7816 */ /* 0x020fca00000000ff */
[----:B------:R-:W-:-:S07]  /*3290*/  IMAD R15, R12, R23, RZ ;  /* 0x000000170c0f7224 */ /* 0x000fce00078e02ff */
.L_x_105:
[----:B------:R-:W-:Y:S05]  /*32a0*/  BSYNC B1 ;  /* 0x0000000000017941 */ /* 0x000fea0003800000 */
.L_x_104:
        /* <DEDUP_REMOVED lines=11> */
.L_x_107:
[----:B------:R-:W-:Y:S05]  /*3360*/  BSYNC B1 ;  /* 0x0000000000017941 */ /* 0x000fea0003800000 */
.L_x_106:
[----:B---3--:R-:W-:Y:S01]  /*3370*/  @!P4 IMAD R13, R62, R22, R15 ;  /* 0x000000163e0dc224 */ /* 0x008fe200078e020f */
[----:B------:R-:W-:Y:S04]  /*3380*/  BSSY B1, `(.L_x_108) ;  /* 0x0000006000017945 */ /* 0x000fe80003800000 */
[----:B------:R3:W-:Y:S01]  /*3390*/  @!P4 STG.E.U8 desc[UR36][R6.64+0x48], R13 ;  /* 0x0000480d0600c986 */ /* 0x0007e2000c101124 */
[----:B------:R-:W-:Y:S05]  /*33a0*/  @P3 BRA `(.L_x_109) ;  /* 0x00000000000c3947 */ /* 0x000fea0003800000 */
[----:B------:R-:W5:Y:S02]  /*33b0*/  LDG.E.U8 R88, desc[UR36][R10.64+0x49] ;  /* 0x000049240a587981 */ /* 0x000f64000c1e1100 */
[----:B-----5:R-:W-:-:S05]  /*33c0*/  PRMT R12, R88, 0x8880, RZ ;  /* 0x00008880580c7816 */ /* 0x020fca00000000ff */
[----:B------:R-:W-:-:S07]  /*33d0*/  IMAD R15, R12, R23, RZ ;  /* 0x000000170c0f7224 */ /* 0x000fce00078e02ff */
.L_x_109:
[----:B------:R-:W-:Y:S05]  /*33e0*/  BSYNC B1 ;  /* 0x0000000000017941 */ /* 0x000fea0003800000 */
.L_x_108:
[----:B------:R-:W-:Y:S01]  /*33f0*/  @!P3 IMAD R63, R63, R22, R15 ;  /* 0x000000163f3fb224 */ /* 0x000fe200078e020f */
[----:B------:R-:W-:Y:S04]  /*3400*/  BSSY B1, `(.L_x_110) ;  /* 0x0000006000017945 */ /* 0x000fe80003800000 */
[----:B------:R0:W-:Y:S01]  /*3410*/  @!P3 STG.E.U8 desc[UR36][R6.64+0x49], R63 ;  /* 0x0000493f0600b986 */ /* 0x0001e2000c101124 */
[----:B------:R-:W-:Y:S05]  /*3420*/  @P5 BRA `(.L_x_111) ;  /* 0x00000000000c5947 */ /* 0x000fea0003800000 */
[----:B------:R-:W5:Y:S02]  /*3430*/  LDG.E.U8 R88, desc[UR36][R8.64+0x50] ;  /* 0x0000502408587981 */ /* 0x000f64000c1e1100 */
[----:B-----5:R-:W-:-:S05]  /*3440*/  PRMT R12, R88, 0x8880, RZ ;  /* 0x00008880580c7816 */ /* 0x020fca00000000ff */
[----:B------:R-:W-:-:S07]  /*3450*/  IMAD R15, R12, R23, RZ ;  /* 0x000000170c0f7224 */ /* 0x000fce00078e02ff */
.L_x_111:
[----:B------:R-:W-:Y:S05]  /*3460*/  BSYNC B1 ;  /* 0x0000000000017941 */ /* 0x000fea0003800000 */
.L_x_110:
[----:B---3--:R-:W-:Y:S01]  /*3470*/  @!P5 IMAD R13, R64, R22, R15 ;  /* 0x00000016400dd224 */ /* 0x008fe200078e020f */
[----:B------:R-:W-:Y:S04]  /*3480*/  BSSY B1, `(.L_x_112) ;  /* 0x0000006000017945 */ /* 0x000fe80003800000 */
[----:B------:R3:W-:Y:S01]  /*3490*/  @!P5 STG.E.U8 desc[UR36][R4.64+0x50], R13 ;  /* 0x0000500d0400d986 */ /* 0x0007e2000c101124 */
[----:B------:R-:W-:Y:S05]  /*34a0*/  @P2 BRA `(.L_x_113) ;  /* 0x00000000000c2947 */ /* 0x000fea0003800000 */
[----:B------:R-:W5:Y:S02]  /*34b0*/  LDG.E.U8 R88, desc[UR36][R8.64+0x51] ;  /* 0x0000512408587981 */ /* 0x000f64000c1e1100 */
[----:B-----5:R-:W-:-:S05]  /*34c0*/  PRMT R12, R88, 0x8880, RZ ;  /* 0x00008880580c7816 */ /* 0x020fca00000000ff */
[----:B------:R-:W-:-:S07]  /*34d0*/  IMAD R15, R12, R23, RZ ;  /* 0x000000170c0f7224 */ /* 0x000fce00078e02ff */
.L_x_113:
[----:B------:R-:W-:Y:S05]  /*34e0*/  BSYNC B1 ;  /* 0x0000000000017941 */ /* 0x000fea0003800000 */
.L_x_112:
        /* <DEDUP_REMOVED lines=11> */
.L_x_115:
[----:B------:R-:W-:Y:S05]  /*35a0*/  BSYNC B1 ;  /* 0x0000000000017941 */ /* 0x000fea0003800000 */
.L_x_114:
[----:B---3--:R-:W-:Y:S01]  /*35b0*/  @!P4 IMAD R13, R66, R22, R15 ;  /* 0x00000016420dc224 */ /* 0x008fe200078e020f */
[----:B------:R-:W-:Y:S04]  /*35c0*/  BSSY B1, `(.L_x_116) ;  /* 0x0000006000017945 */ /* 0x000fe80003800000 */
[----:B------:R3:W-:Y:S01]  /*35d0*/  @!P4 STG.E.U8 desc[UR36][R6.64+0x50], R13 ;  /* 0x0000500d0600c986 */ /* 0x0007e2000c101124 */
[----:B------:R-:W-:Y:S05]  /*35e0*/  @P3 BRA `(.L_x_117) ;  /* 0x00000000000c3947 */ /* 0x000fea0003800000 */
[----:B------:R-:W5:Y:S02]  /*35f0*/  LDG.E.U8 R88, desc[UR36][R10.64+0x51] ;  /* 0x000051240a587981 */ /* 0x000f64000c1e1100 */
[----:B-----5:R-:W-:-:S05]  /*3600*/  PRMT R12, R88, 0x8880, RZ ;  /* 0x00008880580c7816 */ /* 0x020fca00000000ff */
[----:B------:R-:W-:-:S07]  /*3610*/  IMAD R15, R12, R23, RZ ;  /* 0x000000170c0f7224 */ /* 0x000fce00078e02ff */
.L_x_117:
[----:B------:R-:W-:Y:S05]  /*3620*/  BSYNC B1 ;  /* 0x0000000000017941 */ /* 0x000fea0003800000 */
.L_x_116:
[----:B------:R-:W-:Y:S01]  /*3630*/  @!P3 IMAD R67, R67, R22, R15 ;  /* 0x000000164343b224 */ /* 0x000fe200078e020f */
[----:B------:R-:W-:Y:S04]  /*3640*/  BSSY B1, `(.L_x_118) ;  /* 0x0000006000017945 */ /* 0x000fe80003800000 */
[----:B------:R0:W-:Y:S01]  /*3650*/  @!P3 STG.E.U8 desc[UR36][R6.64+0x51], R67 ;  /* 0x000051430600b986 */ /* 0x0001e2000c101124 */
[----:B------:R-:W-:Y:S05]  /*3660*/  @P5 BRA `(.L_x_119) ;  /* 0x00000000000c5947 */ /* 0x000fea0003800000 */
[----:B------:R-:W5:Y:S02]  /*3670*/  LDG.E.U8 R88, desc[UR36][R8.64+0x58] ;  /* 0x0000582408587981 */ /* 0x000f64000c1e1100 */
[----:B-----5:R-:W-:-:S05]  /*3680*/  PRMT R12, R88, 0x8880, RZ ;  /* 0x00008880580c7816 */ /* 0x020fca00000000ff */
[----:B------:R-:W-:-:S07]  /*3690*/  IMAD R15, R12, R23, RZ ;  /* 0x000000170c0f7224 */ /* 0x000fce00078e02ff */
.L_x_119:
[----:B------:R-:W-:Y:S05]  /*36a0*/  BSYNC B1 ;  /* 0x0000000000017941 */ /* 0x000fea0003800000 */
.L_x_118:
[----:B---3--:R-:W-:Y:S01]  /*36b0*/  @!P5 IMAD R13, R68, R22, R15 ;  /* 0x00000016440dd224 */ /* 0x008fe200078e020f */
[----:B------:R-:W-:Y:S04]  /*36c0*/  BSSY B1, `(.L_x_120) ;  /* 0x0000006000017945 */ /* 0x000fe80003800000 */
[----:B------:R3:W-:Y:S01]  /*36d0*/  @!P5 STG.E.U8 desc[UR36][R4.64+0x58], R13 ;  /* 0x0000580d0400d986 */ /* 0x0007e2000c101124 */
[----:B------:R-:W-:Y:S05]  /*36e0*/  @P2 BRA `(.L_x_121) ;  /* 0x00000000000c2947 */ /* 0x000fea0003800000 */
[----:B------:R-:W5:Y:S02]  /*36f0*/  LDG.E.U8 R88, desc[UR36][R8.64+0x59] ;  /* 0x0000592408587981 */ /* 0x000f64000c1e1100 */
[----:B-----5:R-:W-:-:S05]  /*3700*/  PRMT R12, R88, 0x8880, RZ ;  /* 0x00008880580c7816 */ /* 0x020fca00000000ff */
[----:B------:R-:W-:-:S07]  /*3710*/  IMAD R15, R12, R23, RZ ;  /* 0x000000170c0f7224 */ /* 0x000fce00078e02ff */
.L_x_121:
[----:B------:R-:W-:Y:S05]  /*3720*/  BSYNC B1 ;  /* 0x0000000000017941 */ /* 0x000fea0003800000 */
.L_x_120:
        /* <DEDUP_REMOVED lines=11> */
.L_x_123:
[----:B------:R-:W-:Y:S05]  /*37e0*/  BSYNC B1 ;  /* 0x0000000000017941 */ /* 0x000fea0003800000 */
.L_x_122:
[----:B---3--:R-:W-:Y:S01]  /*37f0*/  @!P4 IMAD R13, R70, R22, R15 ;  /* 0x00000016460dc224 */ /* 0x008fe200078e020f */
[----:B------:R-:W-:Y:S04]  /*3800*/  BSSY B1, `(.L_x_124) ;  /* 0x0000006000017945 */ /* 0x000fe80003800000 */
[----:B------:R3:W-:Y:S01]  /*3810*/  @!P4 STG.E.U8 desc[UR36][R6.64+0x58], R13 ;  /* 0x0000580d0600c986 */ /* 0x0007e2000c101124 */
[----:B------:R-:W-:Y:S05]  /*3820*/  @P3 BRA `(.L_x_125) ;  /* 0x00000000000c3947 */ /* 0x000fea0003800000 */
[----:B------:R-:W5:Y:S02]  /*3830*/  LDG.E.U8 R88, desc[UR36][R10.64+0x59] ;  /* 0x000059240a587981 */ /* 0x000f64000c1e1100 */
[----:B-----5:R-:W-:-:S05]  /*3840*/  PRMT R12, R88, 0x8880, RZ ;  /* 0x00008880580c7816 */ /* 0x020fca00000000ff */
[----:B------:R-:W-:-:S07]  /*3850*/  IMAD R15, R12, R23, RZ ;  /* 0x000000170c0f7224 */ /* 0x000fce00078e02ff */
.L_x_125:
[----:B------:R-:W-:Y:S05]  /*3860*/  BSYNC B1 ;  /* 0x0000000000017941 */ /* 0x000fea0003800000 */
.L_x_124:
[----:B------:R-:W-:Y:S01]  /*3870*/  @!P3 IMAD R71, R71, R22, R15 ;  /* 0x000000164747b224 */ /* 0x000fe200078e020f */
[----:B------:R-:W-:Y:S04]  /*3880*/  BSSY B1, `(.L_x_126) ;  /* 0x0000006000017945 */ /* 0x000fe80003800000 */
[----:B------:R0:W-:Y:S01]  /*3890*/  @!P3 STG.E.U8 desc[UR36][R6.64+0x59], R71 ;  /* 0x000059470600b986 */ /* 0x0001e2000c101124 */
[----:B------:R-:W-:Y:S05]  /*38a0*/  @P5 BRA `(.L_x_127) ;  /* 0x00000000000c5947 */ /* 0x000fea0003800000 */
[----:B------:R-:W5:Y:S02]  /*38b0*/  LDG.E.U8 R88, desc[UR36][R8.64+0x60] ;  /* 0x0000602408587981 */ /* 0x000f64000c1e1100 */
[----:B-----5:R-:W-:-:S05]  /*38c0*/  PRMT R12, R88, 0x8880, RZ ;  /* 0x00008880580c7816 */ /* 0x020fca00000000ff */
[----:B------:R-:W-:-:S07]  /*38d0*/  IMAD R15, R12, R23, RZ ;  /* 0x000000170c0f7224 */ /* 0x000fce00078e02ff */
.L_x_127:
[----:B------:R-:W-:Y:S05]  /*38e0*/  BSYNC B1 ;  /* 0x0000000000017941 */ /* 0x000fea0003800000 */
.L_x_126:
[----:B---3--:R-:W-:Y:S01]  /*38f0*/  @!P5 IMAD R13, R72, R22, R15 ;  /* 0x00000016480dd224 */ /* 0x008fe200078e020f */
[----:B------:R-:W-:Y:S04]  /*3900*/  BSSY B1, `(.L_x_128) ;  /* 0x0000006000017945 */ /* 0x000fe80003800000 */
[----:B------:R3:W-:Y:S01]  /*3910*/  @!P5 STG.E.U8 desc[UR36][R4.64+0x60], R13 ;  /* 0x0000600d0400d986 */ /* 0x0007e2000c101124 */
[----:B------:R-:W-:Y:S05]  /*3920*/  @P2 BRA `(.L_x_129) ;  /* 0x00000000000c2947 */ /* 0x000fea0003800000 */
[----:B------:R-:W5:Y:S02]  /*3930*/  LDG.E.U8 R88, desc[UR36][R8.64+0x61] ;  /* 0x0000612408587981 */ /* 0x000f64000c1e1100 */
[----:B-----5:R-:W-:-:S05]  /*3940*/  PRMT R12, R88, 0x8880, RZ ;  /* 0x00008880580c7816 */ /* 0x020fca00000000ff */
[----:B------:R-:W-:-:S07]  /*3950*/  IMAD R15, R12, R23, RZ ;  /* 0x000000170c0f7224 */ /* 0x000fce00078e02ff */
.L_x_129:
[----:B------:R-:W-:Y:S05]  /*3960*/  BSYNC B1 ;  /* 0x0000000000017941 */ /* 0x000fea0003800000 */
.L_x_128:
        /* <DEDUP_REMOVED lines=11> */
.L_x_131:
[----:B------:R-:W-:Y:S05]  /*3a20*/  BSYNC B1 ;  /* 0x0000000000017941 */ /* 0x000fea0003800000 */
.L_x_130:
[----:B---3--:R-:W-:Y:S01]  /*3a30*/  @!P4 IMAD R13, R74, R22, R15 ;  /* 0x000000164a0dc224 */ /* 0x008fe200078e020f */
[----:B------:R-:W-:Y:S04]  /*3a40*/  BSSY B1, `(.L_x_132) ;  /* 0x0000006000017945 */ /* 0x000fe80003800000 */
[----:B------:R3:W-:Y:S01]  /*3a50*/  @!P4 STG.E.U8 desc[UR36][R6.64+0x60], R13 ;  /* 0x0000600d0600c986 */ /* 0x0007e2000c101124 */
[----:B------:R-:W-:Y:S05]  /*3a60*/  @P3 BRA `(.L_x_133) ;  /* 0x00000000000c3947 */ /* 0x000fea0003800000 */
[----:B------:R-:W5:Y:S02]  /*3a70*/  LDG.E.U8 R88, desc[UR36][R10.64+0x61] ;  /* 0x000061240a587981 */ /* 0x000f64000c1e1100 */
[----:B-----5:R-:W-:-:S05]  /*3a80*/  PRMT R12, R88, 0x8880, RZ ;  /* 0x00008880580c7816 */ /* 0x020fca00000000ff */
[----:B------:R-:W-:-:S07]  /*3a90*/  IMAD R15, R12, R23, RZ ;  /* 0x000000170c0f7224 */ /* 0x000fce00078e02ff */
.L_x_133:
[----:B------:R-:W-:Y:S05]  /*3aa0*/  BSYNC B1 ;  /* 0x0000000000017941 */ /* 0x000fea0003800000 */
.L_x_132:
[----:B------:R-:W-:Y:S01]  /*3ab0*/  @!P3 IMAD R75, R75, R22, R15 ;  /* 0x000000164b4bb224 */ /* 0x000fe200078e020f */
[----:B------:R-:W-:Y:S04]  /*3ac0*/  BSSY B1, `(.L_x_134) ;  /* 0x0000006000017945 */ /* 0x000fe80003800000 */
[----:B------:R0:W-:Y:S01]  /*3ad0*/  @!P3 STG.E.U8 desc[UR36][R6.64+0x61], R75 ;  /* 0x0000614b0600b986 */ /* 0x0001e2000c101124 */
[----:B------:R-:W-:Y:S05]  /*3ae0*/  @P5 BRA `(.L_x_135) ;  /* 0x00000000000c5947 */ /* 0x000fea0003800000 */
[----:B------:R-:W5:Y:S02]  /*3af0*/  LDG.E.U8 R88, desc[UR36][R8.64+0x68] ;  /* 0x0000682408587981 */ /* 0x000f64000c1e1100 */
[----:B-----5:R-:W-:-:S05]  /*3b00*/  PRMT R12, R88, 0x8880, RZ ;  /* 0x00008880580c7816 */ /* 0x020fca00000000ff */
[----:B------:R-:W-:-:S07]  /*3b10*/  IMAD R15, R12, R23, RZ ;  /* 0x000000170c0f7224 */ /* 0x000fce00078e02ff */
.L_x_135:
[----:B------:R-:W-:Y:S05]  /*3b20*/  BSYNC B1 ;  /* 0x0000000000017941 */ /* 0x000fea0003800000 */
.L_x_134:
[----:B---3--:R-:W-:Y:S01]  /*3b30*/  @!P5 IMAD R13, R76, R22, R15 ;  /* 0x000000164c0dd224 */ /* 0x008fe200078e020f */
[----:B------:R-:W-:Y:S04]  /*3b40*/  BSSY B1, `(.L_x_136) ;  /* 0x0000006000017945 */ /* 0x000fe80003800000 */
[----:B------:R3:W-:Y:S01]  /*3b50*/  @!P5 STG.E.U8 desc[UR36][R4.64+0x68], R13 ;  /* 0x0000680d0400d986 */ /* 0x0007e2000c101124 */
[----:B------:R-:W-:Y:S05]  /*3b60*/  @P2 BRA `(.L_x_137) ;  /* 0x00000000000c2947 */ /* 0x000fea0003800000 */
[----:B------:R-:W5:Y:S02]  /*3b70*/  LDG.E.U8 R88, desc[UR36][R8.64+0x69] ;  /* 0x0000692408587981 */ /* 0x000f64000c1e1100 */
[----:B-----5:R-:W-:-:S05]  /*3b80*/  PRMT R12, R88, 0x8880, RZ ;  /* 0x00008880580c7816 */ /* 0x020fca00000000ff */
[----:B------:R-:W-:-:S07]  /*3b90*/  IMAD R15, R12, R23, RZ ;  /* 0x000000170c0f7224 */ /* 0x000fce00078e02ff */
.L_x_137:
[----:B------:R-:W-:Y:S05]  /*3ba0*/  BSYNC B1 ;  /* 0x0000000000017941 */ /* 0x000fea0003800000 */
.L_x_136:
        /* <DEDUP_REMOVED lines=11> */
.L_x_139:
[----:B------:R-:W-:Y:S05]  /*3c60*/  BSYNC B1 ;  /* 0x0000000000017941 */ /* 0x000fea0003800000 */
.L_x_138:
[----:B---3--:R-:W-:Y:S01]  /*3c70*/  @!P4 IMAD R13, R78, R22, R15 ;  /* 0x000000164e0dc224 */ /* 0x008fe200078e020f */
[----:B------:R-:W-:Y:S04]  /*3c80*/  BSSY B1, `(.L_x_140) ;  /* 0x0000006000017945 */ /* 0x000fe80003800000 */
[----:B------:R3:W-:Y:S01]  /*3c90*/  @!P4 STG.E.U8 desc[UR36][R6.64+0x68], R13 ;  /* 0x0000680d0600c986 */ /* 0x0007e2000c101124 */
[----:B------:R-:W-:Y:S05]  /*3ca0*/  @P3 BRA `(.L_x_141) ;  /* 0x00000000000c3947 */ /* 0x000fea0003800000 */
[----:B------:R-:W5:Y:S02]  /*3cb0*/  LDG.E.U8 R88, desc[UR36][R10.64+0x69] ;  /* 0x000069240a587981 */ /* 0x000f64000c1e1100 */
[----:B-----5:R-:W-:-:S05]  /*3cc0*/  PRMT R12, R88, 0x8880, RZ ;  /* 0x00008880580c7816 */ /* 0x020fca00000000ff */
[----:B------:R-:W-:-:S07]  /*3cd0*/  IMAD R15, R12, R23, RZ ;  /* 0x000000170c0f7224 */ /* 0x000fce00078e02ff */
.L_x_141:
[----:B------:R-:W-:Y:S05]  /*3ce0*/  BSYNC B1 ;  /* 0x0000000000017941 */ /* 0x000fea0003800000 */
.L_x_140:
[----:B------:R-:W-:Y:S01]  /*3cf0*/  @!P3 IMAD R79, R79, R22, R15 ;  /* 0x000000164f4fb224 */ /* 0x000fe200078e020f */
[----:B------:R-:W-:Y:S04]  /*3d00*/  BSSY B1, `(.L_x_142) ;  /* 0x0000006000017945 */ /* 0x000fe80003800000 */
[----:B------:R0:W-:Y:S01]  /*3d10*/  @!P3 STG.E.U8 desc[UR36][R6.64+0x69], R79 ;  /* 0x0000694f0600b986 */ /* 0x0001e2000c101124 */
[----:B------:R-:W-:Y:S05]  /*3d20*/  @P5 BRA `(.L_x_143) ;  /* 0x00000000000c5947 */ /* 0x000fea0003800000 */
[----:B------:R-:W5:Y:S02]  /*3d30*/  LDG.E.U8 R88, desc[UR36][R8.64+0x70] ;  /* 0x0000702408587981 */ /* 0x000f64000c1e1100 */
[----:B-----5:R-:W-:-:S05]  /*3d40*/  PRMT R12, R88, 0x8880, RZ ;  /* 0x00008880580c7816 */ /* 0x020fca00000000ff */
[----:B------:R-:W-:-:S07]  /*3d50*/  IMAD R15, R12, R23, RZ ;  /* 0x000000170c0f7224 */ /* 0x000fce00078e02ff */
.L_x_143:
[----:B------:R-:W-:Y:S05]  /*3d60*/  BSYNC B1 ;  /* 0x0000000000017941 */ /* 0x000fea0003800000 */
.L_x_142:
[----:B---3--:R-:W-:Y:S01]  /*3d70*/  @!P5 IMAD R13, R80, R22, R15 ;  /* 0x00000016500dd224 */ /* 0x008fe200078e020f */
[----:B------:R-:W-:Y:S04]  /*3d80*/  BSSY B1, `(.L_x_144) ;  /* 0x0000006000017945 */ /* 0x000fe80003800000 */
[----:B------:R3:W-:Y:S01]  /*3d90*/  @!P5 STG.E.U8 desc[UR36][R4.64+0x70], R13 ;  /* 0x0000700d0400d986 */ /* 0x0007e2000c101124 */
[----:B------:R-:W-:Y:S05]  /*3da0*/  @P2 BRA `(.L_x_145) ;  /* 0x00000000000c2947 */ /* 0x000fea0003800000 */
[----:B------:R-:W5:Y:S02]  /*3db0*/  LDG.E.U8 R88, desc[UR36][R8.64+0x71] ;  /* 0x0000712408587981 */ /* 0x000f64000c1e1100 */
[----:B-----5:R-:W-:-:S05]  /*3dc0*/  PRMT R12, R88, 0x8880, RZ ;  /* 0x00008880580c7816 */ /* 0x020fca00000000ff */
[----:B------:R-:W-:-:S07]  /*3dd0*/  IMAD R15, R12, R23, RZ ;  /* 0x000000170c0f7224 */ /* 0x000fce00078e02ff */
.L_x_145:
[----:B------:R-:W-:Y:S05]  /*3de0*/  BSYNC B1 ;  /* 0x0000000000017941 */ /* 0x000fea0003800000 */
.L_x_144:
[----:B------:R-:W-:Y:S01]  /*3df0*/  ISETP.LT.OR P4, PT, R3, 0x71, !P0 ;  /* 0x000000710300780c */ /* 0x000fe20004781670 */
[----:B------:R-:W-:Y:S01]  /*3e00*/  @!P2 IMAD R81, R81, R22, R15 ;  /* 0x000000165151a224 */ /* 0x000fe200078e020f */
[----:B------:R-:W-:Y:S01]  /*3e10*/  BSSY B1, `(.L_x_146) ;  /* 0x000000a000017945 */ /* 0x000fe20003800000 */
[C---:B------:R-:W-:Y:S02]  /*3e20*/  ISETP.LT.OR P3, PT, R3.reuse, 0x72, !P0 ;  /* 0x000000720300780c */ /* 0x040fe40004761670 */
[C---:B------:R-:W-:Y:S01]  /*3e30*/  ISETP.LT.OR P5, PT, R3.reuse, 0x79, !P0 ;  /* 0x000000790300780c */ /* 0x040fe200047a1670 */
[----:B------:R0:W-:Y:S01]  /*3e40*/  @!P2 STG.E.U8 desc[UR36][R4.64+0x71], R81 ;  /* 0x000071510400a986 */ /* 0x0001e2000c101124 */
[C---:B------:R-:W-:Y:S02]  /*3e50*/  ISETP.LT.OR P2, PT, R3.reuse, 0x79, !P1 ;  /* 0x000000790300780c */ /* 0x040fe40004f41670 */
[----:B------:R-:W-:-:S04]  /*3e60*/  ISETP.LT.OR P1, PT, R3, 0x7a, !P1 ;  /* 0x0000007a0300780c */ /* 0x000fc80004f21670 */
[----:B------:R-:W-:Y:S09]  /*3e70*/  @P4 BRA `(.L_x_147) ;  /* 0x00000000000c4947 */ /* 0x000ff20003800000 */
[----:B------:R-:W5:Y:S02]  /*3e80*/  LDG.E.U8 R88, desc[UR36][R10.64+0x70] ;  /* 0x000070240a587981 */ /* 0x000f64000c1e1100 */
[----:B-----5:R-:W-:-:S05]  /*3e90*/  PRMT R12, R88, 0x8880, RZ ;  /* 0x00008880580c7816 */ /* 0x020fca00000000ff */
[----:B------:R-:W-:-:S07]  /*3ea0*/  IMAD R15, R12, R23, RZ ;  /* 0x000000170c0f7224 */ /* 0x000fce00078e02ff */
.L_x_147:
[----:B------:R-:W-:Y:S05]  /*3eb0*/  BSYNC B1 ;  /* 0x0000000000017941 */ /* 0x000fea0003800000 */
.L_x_146:
[----:B---3--:R-:W-:Y:S01]  /*3ec0*/  @!P4 IMAD R13, R82, R22, R15 ;  /* 0x00000016520dc224 */ /* 0x008fe200078e020f */
[----:B------:R-:W-:Y:S04]  /*3ed0*/  BSSY B1, `(.L_x_148) ;  /* 0x0000006000017945 */ /* 0x000fe80003800000 */
[----:B------:R3:W-:Y:S01]  /*3ee0*/  @!P4 STG.E.U8 desc[UR36][R6.64+0x70], R13 ;  /* 0x0000700d0600c986 */ /* 0x0007e2000c101124 */
[----:B------:R-:W-:Y:S05]  /*3ef0*/  @P3 BRA `(.L_x_149) ;  /* 0x00000000000c3947 */ /* 0x000fea0003800000 */
[----:B------:R-:W5:Y:S02]  /*3f00*/  LDG.E.U8 R88, desc[UR36][R10.64+0x71] ;  /* 0x000071240a587981 */ /* 0x000f64000c1e1100 */
[----:B-----5:R-:W-:-:S05]  /*3f10*/  PRMT R12, R88, 0x8880, RZ ;  /* 0x00008880580c7816 */ /* 0x020fca00000000ff */
[----:B------:R-:W-:-:S07]  /*3f20*/  IMAD R15, R12, R23, RZ ;  /* 0x000000170c0f7224 */ /* 0x000fce00078e02ff */
.L_x_149:
[----:B------:R-:W-:Y:S05]  /*3f30*/  BSYNC B1 ;  /* 0x0000000000017941 */ /* 0x000fea0003800000 */
.L_x_148:
[----:B------:R-:W-:Y:S01]  /*3f40*/  @!P3 IMAD R83, R83, R22, R15 ;  /* 0x000000165353b224 */ /* 0x000fe200078e020f */
[----:B------:R-:W-:Y:S04]  /*3f50*/  BSSY B1, `(.L_x_150) ;  /* 0x0000006000017945 */ /* 0x000fe80003800000 */
[----:B------:R0:W-:Y:S01]  /*3f60*/  @!P3 STG.E.U8 desc[UR36][R6.64+0x71], R83 ;  /* 0x000071530600b986 */ /* 0x0001e2000c101124 */
[----:B------:R-:W-:Y:S05]  /*3f70*/  @P2 BRA `(.L_x_151) ;  /* 0x00000000000c2947 */ /* 0x000fea0003800000 */
[----:B------:R-:W5:Y:S02]  /*3f80*/  LDG.E.U8 R88, desc[UR36][R8.64+0x78] ;  /* 0x0000782408587981 */ /* 0x000f64000c1e1100 */
[----:B-----5:R-:W-:-:S05]  /*3f90*/  PRMT R12, R88, 0x8880, RZ ;  /* 0x00008880580c7816 */ /* 0x020fca00000000ff */
[----:B------:R-:W-:-:S07]  /*3fa0*/  IMAD R15, R12, R23, RZ ;  /* 0x000000170c0f7224 */ /* 0x000fce00078e02ff */
.L_x_151:
[----:B------:R-:W-:Y:S05]  /*3fb0*/  BSYNC B1 ;  /* 0x0000000000017941 */ /* 0x000fea0003800000 */
.L_x_150:
[----:B---3--:R-:W-:Y:S01]  /*3fc0*/  @!P2 IMAD R13, R84, R22, R15 ;  /* 0x00000016540da224 */ /* 0x008fe200078e020f */
[----:B------:R-:W-:Y:S04]  /*3fd0*/  BSSY B1, `(.L_x_152) ;  /* 0x0000006000017945 */ /* 0x000fe80003800000 */
[----:B------:R3:W-:Y:S01]  /*3fe0*/  @!P2 STG.E.U8 desc[UR36][R4.64+0x78], R13 ;  /* 0x0000780d0400a986 */ /* 0x0007e2000c101124 */
[----:B------:R-:W-:Y:S05]  /*3ff0*/  @P1 BRA `(.L_x_153) ;  /* 0x00000000000c1947 */ /* 0x000fea0003800000 */
[----:B------:R-:W5:Y:S02]  /*4000*/  LDG.E.U8 R88, desc[UR36][R8.64+0x79] ;  /* 0x0000792408587981 */ /* 0x000f64000c1e1100 */
[----:B-----5:R-:W-:-:S05]  /*4010*/  PRMT R12, R88, 0x8880, RZ ;  /* 0x00008880580c7816 */ /* 0x020fca00000000ff */
[----:B------:R-:W-:-:S07]  /*4020*/  IMAD R15, R12, R23, RZ ;  /* 0x000000170c0f7224 */ /* 0x000fce00078e02ff */
.L_x_153:
[----:B------:R-:W-:Y:S05]  /*4030*/  BSYNC B1 ;  /* 0x0000000000017941 */ /* 0x000fea0003800000 */
.L_x_152:
[----:B------:R-:W-:Y:S01]  /*4040*/  @!P1 IMAD R85, R85, R22, R15 ;  /* 0x0000001655559224 */ /* 0x000fe200078e020f */
[----:B------:R-:W-:Y:S04]  /*4050*/  BSSY B1, `(.L_x_154) ;  /* 0x0000006000017945 */ /* 0x000fe80003800000 */
[----:B------:R0:W-:Y:S01]  /*4060*/  @!P1 STG.E.U8 desc[UR36][R4.64+0x79], R85 ;  /* 0x0000795504009986 */ /* 0x0001e2000c101124 */
[----:B------:R-:W-:Y:S05]  /*4070*/  @P5 BRA `(.L_x_155) ;  /* 0x00000000000c5947 */ /* 0x000fea0003800000 */
[----:B------:R-:W0:Y:S02]  /*4080*/  LDG.E.U8 R88, desc[UR36][R10.64+0x78] ;  /* 0x000078240a587981 */ /* 0x000e24000c1e1100 */
[----:B0123--:R-:W-:-:S05]  /*4090*/  PRMT R4, R88, 0x8880, RZ ;  /* 0x0000888058047816 */ /* 0x00ffca00000000ff */
[----:B------:R-:W-:-:S07]  /*40a0*/  IMAD R15, R4, R23, RZ ;  /* 0x00000017040f7224 */ /* 0x000fce00078e02ff */
.L_x_155:
[----:B------:R-:W-:Y:S05]  /*40b0*/  BSYNC B1 ;  /* 0x0000000000017941 */ /* 0x000fea0003800000 */
.L_x_154:
[----:B0123--:R-:W-:Y:S01]  /*40c0*/  @!P5 IMAD R5, R86, R22, R15 ;  /* 0x000000165605d224 */ /* 0x00ffe200078e020f */
[----:B------:R-:W-:Y:S01]  /*40d0*/  ISETP.LT.OR P0, PT, R3, 0x7a, !P0 ;  /* 0x0000007a0300780c */ /* 0x000fe20004701670 */
[----:B------:R-:W-:Y:S03]  /*40e0*/  BSSY B1, `(.L_x_156) ;  /* 0x0000006000017945 */ /* 0x000fe60003800000 */
[----:B------:R0:W-:Y:S09]  /*40f0*/  @!P5 STG.E.U8 desc[UR36][R6.64+0x78], R5 ;  /* 0x000078050600d986 */ /* 0x0001f2000c101124 */
[----:B------:R-:W-:Y:S05]  /*4100*/  @P0 BRA `(.L_x_157) ;  /* 0x00000000000c0947 */ /* 0x000fea0003800000 */
[----:B------:R-:W2:Y:S02]  /*4110*/  LDG.E.U8 R88, desc[UR36][R10.64+0x79] ;  /* 0x000079240a587981 */ /* 0x000ea4000c1e1100 */
[----:B--2---:R-:W-:-:S05]  /*4120*/  PRMT R4, R88, 0x8880, RZ ;  /* 0x0000888058047816 */ /* 0x004fca00000000ff */
[----:B------:R-:W-:-:S07]  /*4130*/  IMAD R15, R4, R23, RZ ;  /* 0x00000017040f7224 */ /* 0x000fce00078e02ff */
.L_x_157:
[----:B------:R-:W-:Y:S05]  /*4140*/  BSYNC B1 ;  /* 0x0000000000017941 */ /* 0x000fea0003800000 */
.L_x_156:
[----:B------:R-:W-:Y:S01]  /*4150*/  IMAD R15, R87, R22, R15 ;  /* 0x00000016570f7224 */ /* 0x000fe200078e020f */
[----:B------:R-:W-:Y:S06]  /*4160*/  @P0 BRA `(.L_x_158) ;  /* 0x0000000c00100947 */ /* 0x000fec0003800000 */
[----:B------:R1:W-:Y:S01]  /*4170*/  STG.E.U8 desc[UR36][R6.64+0x79], R15 ;  /* 0x0000790f06007986 */ /* 0x0003e2000c101124 */
[----:B------:R-:W-:Y:S05]  /*4180*/  BRA `(.L_x_158) ;  /* 0x0000000c00087947 */ /* 0x000fea0003800000 */
.L_x_29:
[C---:B------:R-:W-:Y:S02]  /*4190*/  ISETP.GE.AND P1, PT, R94.reuse, 0x1, PT ;  /* 0x000000015e00780c */ /* 0x040fe40003f26270 */
[----:B------:R-:W-:Y:S02]  /*41a0*/  ISETP.GE.AND P0, PT, R94, 0x9, PT ;  /* 0x000000095e00780c */ /* 0x000fe40003f06270 */
[C---:B------:R-:W-:Y:S02]  /*41b0*/  ISETP.LT.OR P4, PT, R3.reuse, 0x1, !P1 ;  /* 0x000000010300780c */ /* 0x040fe40004f81670 */
[C---:B------:R-:W-:Y:S02]  /*41c0*/  ISETP.LT.OR P3, PT, R3.reuse, 0x2, !P1 ;  /* 0x000000020300780c */ /* 0x040fe40004f61670 */
[C---:B------:R-:W-:Y:S02]  /*41d0*/  ISETP.LT.OR P2, PT, R3.reuse, 0x1, !P0 ;  /* 0x000000010300780c */ /* 0x040fe40004741670 */
[----:B------:R-:W-:-:S07]  /*41e0*/  ISETP.LT.OR P5, PT, R3, 0x2, !P0 ;  /* 0x000000020300780c */ /* 0x000fce00047a1670 */
[-C--:B------:R-:W-:Y:S02]  /*41f0*/  @!P4 IMAD R9, R24, R22.reuse, RZ ;  /* 0x000000161809c224 */ /* 0x080fe400078e02ff */
[-C--:B------:R-:W-:Y:S02]  /*4200*/  @!P3 IMAD R25, R25, R22.reuse, RZ ;  /* 0x000000161919b224 */ /* 0x080fe400078e02ff */
[-C--:B------:R-:W-:Y:S01]  /*4210*/  @!P2 IMAD R11, R26, R22.reuse, RZ ;  /* 0x000000161a0ba224 */ /* 0x080fe200078e02ff */
[----:B------:R0:W-:Y:S01]  /*4220*/  @!P4 STG.E.U8 desc[UR36][R4.64], R9 ;  /* 0x000000090400c986 */ /* 0x0001e2000c101124 */
[----:B------:R-:W-:Y:S01]  /*4230*/  ISETP.LT.OR P4, PT, R3, 0x9, !P1 ;  /* 0x000000090300780c */ /* 0x000fe20004f81670 */
[----:B------:R-:W-:Y:S02]  /*4240*/  @!P5 IMAD R27, R27, R22, RZ ;  /* 0x000000161b1bd224 */ /* 0x000fe400078e02ff */
[----:B------:R-:W-:Y:S01]  /*4250*/  @!P3 STG.E.U8 desc[UR36][R4.64+0x1], R25 ;  /* 0x000001190400b986 */ /* 0x000fe2000c101124 */
[----:B------:R-:W-:-:S03]  /*4260*/  ISETP.LT.OR P3, PT, R3, 0xa, !P1 ;  /* 0x0000000a0300780c */ /* 0x000fc60004f61670 */
[----:B------:R1:W-:Y:S01]  /*4270*/  @!P2 STG.E.U8 desc[UR36][R6.64], R11 ;  /* 0x0000000b0600a986 */ /* 0x0003e2000c101124 */
[----:B------:R-:W-:-:S03]  /*4280*/  ISETP.LT.OR P2, PT, R3, 0x9, !P0 ;  /* 0x000000090300780c */ /* 0x000fc60004741670 */
[----:B------:R-:W-:Y:S01]  /*4290*/  @!P5 STG.E.U8 desc[UR36][R6.64+0x1], R27 ;  /* 0x0000011b0600d986 */ /* 0x000fe2000c101124 */
[----:B------:R-:W-:Y:S01]  /*42a0*/  ISETP.LT.OR P5, PT, R3, 0xa, !P0 ;  /* 0x0000000a0300780c */ /* 0x000fe200047a1670 */
[----:B------:R-:W-:-:S04]  /*42b0*/  @!P4 IMAD R13, R28, R22, RZ ;  /* 0x000000161c0dc224 */ /* 0x000fc800078e02ff */
[-C--:B------:R-:W-:Y:S01]  /*42c0*/  @!P3 IMAD R29, R29, R22.reuse, RZ ;  /* 0x000000161d1db224 */ /* 0x080fe200078e02ff */
[----:B------:R-:W-:Y:S01]  /*42d0*/  @!P4 STG.E.U8 desc[UR36][R4.64+0x8], R13 ;  /* 0x0000080d0400c986 */ /* 0x000fe2000c101124 */
[C---:B------:R-:W-:Y:S02]  /*42e0*/  ISETP.LT.OR P4, PT, R3.reuse, 0x11, !P1 ;  /* 0x000000110300780c */ /* 0x040fe40004f81670 */
[-C--:B0-----:R-:W-:Y:S01]  /*42f0*/  @!P2 IMAD R9, R30, R22.reuse, RZ ;  /* 0x000000161e09a224 */ /* 0x081fe200078e02ff */
[----:B------:R-:W-:Y:S01]  /*4300*/  @!P3 STG.E.U8 desc[UR36][R4.64+0x9], R29 ;  /* 0x0000091d0400b986 */ /* 0x000fe2000c101124 */
[----:B------:R-:W-:Y:S02]  /*4310*/  ISETP.LT.OR P3, PT, R3, 0x12, !P1 ;  /* 0x000000120300780c */ /* 0x000fe40004f61670 */
[----:B------:R-:W-:Y:S01]  /*4320*/  @!P5 IMAD R31, R31, R22, RZ ;  /* 0x000000161f1fd224 */ /* 0x000fe200078e02ff */
[----:B------:R0:W-:Y:S01]  /*4330*/  @!P2 STG.E.U8 desc[UR36][R6.64+0x8], R9 ;  /* 0x000008090600a986 */ /* 0x0001e2000c101124 */
[----:B------:R-:W-:-:S03]  /*4340*/  ISETP.LT.OR P2, PT, R3, 0x11, !P0 ;  /* 0x000000110300780c */ /* 0x000fc60004741670 */
[----:B------:R-:W-:Y:S01]  /*4350*/  @!P5 STG.E.U8 desc[UR36][R6.64+0x9], R31 ;  /* 0x0000091f0600d986 */ /* 0x000fe2000c101124 */
[----:B------:R-:W-:Y:S01]  /*4360*/  ISETP.LT.OR P5, PT, R3, 0x12, !P0 ;  /* 0x000000120300780c */ /* 0x000fe200047a1670 */
[----:B-1----:R-:W-:-:S04]  /*4370*/  @!P4 IMAD R11, R32, R22, RZ ;  /* 0x00000016200bc224 */ /* 0x002fc800078e02ff */
        /* <DEDUP_REMOVED lines=109> */
[----:B------:R1:W-:Y:S01]  /*4a50*/  @!P4 STG.E.U8 desc[UR36][R4.64+0x58], R13 ;  /* 0x0000580d0400c986 */ /* 0x0003e2000c101124 */
        /* <DEDUP_REMOVED lines=13> */
[-C--:B-1----:R-:W-:Y:S01]  /*4b30*/  @!P2 IMAD R13, R74, R22.reuse, RZ ;  /* 0x000000164a0da224 */ /* 0x082fe200078e02ff */
[----:B------:R-:W-:Y:S01]  /*4b40*/  @!P3 STG.E.U8 desc[UR36][R4.64+0x61], R73 ;  /* 0x000061490400b986 */ /* 0x000fe2000c101124 */
[----:B------:R-:W-:Y:S02]  /*4b50*/  ISETP.LT.OR P3, PT, R3, 0x6a, !P1 ;  /* 0x0000006a0300780c */ /* 0x000fe40004f61670 */
[----:B------:R-:W-:Y:S01]  /*4b60*/  @!P5 IMAD R75, R75, R22, RZ ;  /* 0x000000164b4bd224 */ /* 0x000fe200078e02ff */
[----:B------:R1:W-:Y:S01]  /*4b70*/  @!P2 STG.E.U8 desc[UR36][R6.64+0x60], R13 ;  /* 0x0000600d0600a986 */ /* 0x0003e2000c101124 */
[----:B------:R-:W-:-:S03]  /*4b80*/  ISETP.LT.OR P2, PT, R3, 0x69, !P0 ;  /* 0x000000690300780c */ /* 0x000fc60004741670 */
[----:B------:R-:W-:Y:S01]  /*4b90*/  @!P5 STG.E.U8 desc[UR36][R6.64+0x61], R75 ;  /* 0x0000614b0600d986 */ /* 0x000fe2000c101124 */
[----:B------:R-:W-:Y:S01]  /*4ba0*/  ISETP.LT.OR P5, PT, R3, 0x6a, !P0 ;  /* 0x0000006a0300780c */ /* 0x000fe200047a1670 */
[----:B0-----:R-:W-:-:S04]  /*4bb0*/  @!P4 IMAD R9, R76, R22, RZ ;  /* 0x000000164c09c224 */ /* 0x001fc800078e02ff */
[-C--:B------:R-:W-:Y:S01]  /*4bc0*/  @!P3 IMAD R77, R77, R22.reuse, RZ ;  /* 0x000000164d4db224 */ /* 0x080fe200078e02ff */
[----:B------:R-:W-:Y:S01]  /*4bd0*/  @!P4 STG.E.U8 desc[UR36][R4.64+0x68], R9 ;  /* 0x000068090400c986 */ /* 0x000fe2000c101124 */
[C---:B------:R-:W-:Y:S02]  /*4be0*/  ISETP.LT.OR P4, PT, R3.reuse, 0x72, !P1 ;  /* 0x000000720300780c */ /* 0x040fe40004f81670 */
[-C--:B--2---:R-:W-:Y:S01]  /*4bf0*/  @!P2 IMAD R11, R78, R22.reuse, RZ ;  /* 0x000000164e0ba224 */ /* 0x084fe200078e02ff */
[----:B------:R-:W-:Y:S01]  /*4c00*/  @!P3 STG.E.U8 desc[UR36][R4.64+0x69], R77 ;  /* 0x0000694d0400b986 */ /* 0x000fe2000c101124 */
[----:B------:R-:W-:Y:S02]  /*4c10*/  ISETP.LT.OR P3, PT, R3, 0x71, !P1 ;  /* 0x000000710300780c */ /* 0x000fe40004f61670 */
[----:B------:R-:W-:Y:S01]  /*4c20*/  @!P5 IMAD R79, R79, R22, RZ ;  /* 0x000000164f4fd224 */ /* 0x000fe200078e02ff */
[----:B------:R0:W-:Y:S01]  /*4c30*/  @!P2 STG.E.U8 desc[UR36][R6.64+0x68], R11 ;  /* 0x0000680b0600a986 */ /* 0x0001e2000c101124 */
[----:B------:R-:W-:-:S03]  /*4c40*/  ISETP.LT.OR P2, PT, R3, 0x71, !P0 ;  /* 0x000000710300780c */ /* 0x000fc60004741670 */
[----:B------:R2:W-:Y:S01]  /*4c50*/  @!P5 STG.E.U8 desc[UR36][R6.64+0x69], R79 ;  /* 0x0000694f0600d986 */ /* 0x0005e2000c101124 */
[----:B------:R-:W-:Y:S01]  /*4c60*/  ISETP.LT.OR P5, PT, R3, 0x79, !P0 ;  /* 0x000000790300780c */ /* 0x000fe200047a1670 */
[----:B------:R-:W-:-:S04]  /*4c70*/  @!P4 IMAD R81, R81, R22, RZ ;  /* 0x000000165151c224 */ /* 0x000fc800078e02ff */
[-C--:B-1----:R-:W-:Y:S01]  /*4c80*/  @!P3 IMAD R13, R80, R22.reuse, RZ ;  /* 0x00000016500db224 */ /* 0x082fe200078e02ff */
[----:B------:R2:W-:Y:S01]  /*4c90*/  @!P4 STG.E.U8 desc[UR36][R4.64+0x71], R81 ;  /* 0x000071510400c986 */ /* 0x0005e2000c101124 */
[C---:B------:R-:W-:Y:S02]  /*4ca0*/  ISETP.LT.OR P4, PT, R3.reuse, 0x72, !P0 ;  /* 0x000000720300780c */ /* 0x040fe40004781670 */
[C---:B------:R-:W-:Y:S01]  /*4cb0*/  ISETP.LT.OR P0, PT, R3.reuse, 0x7a, !P0 ;  /* 0x0000007a0300780c */ /* 0x040fe20004701670 */
[----:B------:R2:W-:Y:S01]  /*4cc0*/  @!P3 STG.E.U8 desc[UR36][R4.64+0x70], R13 ;  /* 0x0000700d0400b986 */ /* 0x0005e2000c101124 */
[C---:B------:R-:W-:Y:S02]  /*4cd0*/  ISETP.LT.OR P3, PT, R3.reuse, 0x79, !P1 ;  /* 0x000000790300780c */ /* 0x040fe40004f61670 */
[----:B------:R-:W-:Y:S01]  /*4ce0*/  ISETP.LT.OR P1, PT, R3, 0x7a, !P1 ;  /* 0x0000007a0300780c */ /* 0x000fe20004f21670 */
[-C--:B------:R-:W-:Y:S02]  /*4cf0*/  @!P2 IMAD R3, R82, R22.reuse, RZ ;  /* 0x000000165203a224 */ /* 0x080fe400078e02ff */
[----:B0-----:R-:W-:-:S03]  /*4d00*/  @!P5 IMAD R11, R86, R22, RZ ;  /* 0x00000016560bd224 */ /* 0x001fc600078e02ff */
[----:B------:R2:W-:Y:S01]  /*4d10*/  @!P2 STG.E.U8 desc[UR36][R6.64+0x70], R3 ;  /* 0x000070030600a986 */ /* 0x0005e2000c101124 */
[-C--:B------:R-:W-:Y:S02]  /*4d20*/  @!P4 IMAD R83, R83, R22.reuse, RZ ;  /* 0x000000165353c224 */ /* 0x080fe400078e02ff */
[-C--:B------:R-:W-:Y:S02]  /*4d30*/  @!P0 IMAD R87, R87, R22.reuse, RZ ;  /* 0x0000001657578224 */ /* 0x080fe400078e02ff */
[-C--:B------:R-:W-:Y:S01]  /*4d40*/  @!P3 IMAD R9, R84, R22.reuse, RZ ;  /* 0x000000165409b224 */ /* 0x080fe200078e02ff */
[----:B------:R2:W-:Y:S01]  /*4d50*/  @!P4 STG.E.U8 desc[UR36][R6.64+0x71], R83 ;  /* 0x000071530600c986 */ /* 0x0005e2000c101124 */
[----:B------:R-:W-:-:S03]  /*4d60*/  @!P1 IMAD R85, R85, R22, RZ ;  /* 0x0000001655559224 */ /* 0x000fc600078e02ff */
[----:B------:R2:W-:Y:S04]  /*4d70*/  @!P3 STG.E.U8 desc[UR36][R4.64+0x78], R9 ;  /* 0x000078090400b986 */ /* 0x0005e8000c101124 */
[----:B------:R2:W-:Y:S04]  /*4d80*/  @!P1 STG.E.U8 desc[UR36][R4.64+0x79], R85 ;  /* 0x0000795504009986 */ /* 0x0005e8000c101124 */
[----:B------:R2:W-:Y:S04]  /*4d90*/  @!P5 STG.E.U8 desc[UR36][R6.64+0x78], R11 ;  /* 0x0000780b0600d986 */ /* 0x0005e8000c101124 */
[----:B------:R2:W-:Y:S02]  /*4da0*/  @!P0 STG.E.U8 desc[UR36][R6.64+0x79], R87 ;  /* 0x0000795706008986 */ /* 0x0005e4000c101124 */
.L_x_158:
[----:B------:R-:W-:Y:S05]  /*4db0*/  BSYNC B0 ;  /* 0x0000000000007941 */ /* 0x000fea0003800000 */
.L_x_28:
[----:B------:R-:W-:Y:S01]  /*4dc0*/  ULDC UR4, c[0x0][0xc] ;  /* 0x0000030000047ab9 */ /* 0x000fe20000000800 */
[----:B------:R-:W-:Y:S01]  /*4dd0*/  ULDC UR5, c[0x0][0x10] ;  /* 0x0000040000057ab9 */ /* 0x000fe20000000800 */
[----:B--2---:R-:W2:Y:S01]  /*4de0*/  LDC R3, c[0x0][0x14] ;  /* 0x00000500ff037b82 */ /* 0x004ea20000000800 */
[----:B------:R-:W-:Y:S01]  /*4df0*/  UIMAD.WIDE.U32 UR4, UR4, UR5, URZ ;  /* 0x00000005040472a5 */ /* 0x000fe2000f8e003f */
[----:B------:R-:W-:Y:S02]  /*4e00*/  IMAD.MOV.U32 R91, RZ, RZ, -0x1 ;  /* 0xffffffffff5b7424 */ /* 0x000fe400078e00ff */
[----:B------:R-:W-:-:S03]  /*4e10*/  IMAD.MOV.U32 R89, RZ, RZ, -0x1 ;  /* 0xffffffffff597424 */ /* 0x000fc600078e00ff */
[----:B--2---:R-:W-:-:S04]  /*4e20*/  IMAD.WIDE.U32 R16, R3, UR4, R16 ;  /* 0x0000000403107c25 */ /* 0x004fc8000f8e0010 */
[----:B------:R-:W-:Y:S01]  /*4e30*/  IMAD R3, R3, UR5, RZ ;  /* 0x0000000503037c24 */ /* 0x000fe2000f8e02ff */
[----:B------:R-:W-:Y:S02]  /*4e40*/  ULDC.64 UR4, c[0x0][0x650] ;  /* 0x0001940000047ab9 */ /* 0x000fe40000000a00 */
[----:B------:R-:W-:Y:S01]  /*4e50*/  ISETP.GE.U32.AND P0, PT, R16, UR4, PT ;  /* 0x0000000410007c0c */ /* 0x000fe2000bf06070 */
[--C-:B------:R-:W-:Y:S01]  /*4e60*/  IMAD.IADD R17, R17, 0x1, R3.reuse ;  /* 0x0000000111117824 */ /* 0x100fe200078e0203 */
[----:B------:R-:W-:-:S04]  /*4e70*/  PRMT R3, RZ, 0x7610, R3 ;  /* 0x00007610ff037816 */ /* 0x000fc80000000003 */
[----:B------:R-:W-:-:S13]  /*4e80*/  ISETP.GE.U32.AND.EX P0, PT, R17, UR5, PT, P0 ;  /* 0x0000000511007c0c */ /* 0x000fda000bf06100 */
[----:B------:R-:W-:Y:S05]  /*4e90*/  @P0 BRA `(.L_x_159) ;  /* 0x0000000400640947 */ /* 0x000fea0003800000 */
[----:B------:R-:W2:Y:S01]  /*4ea0*/  S2R R12, SR_CTAID.X ;  /* 0x00000000000c7919 */ /* 0x000ea20000002500 */
[----:B------:R-:W3:Y:S01]  /*4eb0*/  LDC.64 R10, c[0x0][0x628] ;  /* 0x00018a00ff0a7b82 */ /* 0x000ee20000000a00 */
[----:B------:R-:W-:Y:S01]  /*4ec0*/  ULDC UR4, c[0x0][0x150] ;  /* 0x0000540000047ab9 */ /* 0x000fe20000000800 */
[----:B------:R-:W-:Y:S01]  /*4ed0*/  IMAD.MOV.U32 R8, RZ, RZ, R16 ;  /* 0x000000ffff087224 */ /* 0x000fe200078e0010 */
[----:B------:R-:W0:Y:S01]  /*4ee0*/  S2R R24, SR_CTAID.Y ;  /* 0x0000000000187919 */ /* 0x000e220000002600 */
[----:B------:R-:W-:-:S04]  /*4ef0*/  IMAD.MOV.U32 R9, RZ, RZ, R17 ;  /* 0x000000ffff097224 */ /* 0x000fc800078e0011 */
[----:B------:R-:W0:Y:S08]  /*4f00*/  LDC R21, c[0x0][0x144] ;  /* 0x00005100ff157b82 */ /* 0x000e300000000800 */
[----:B------:R-:W0:Y:S08]  /*4f10*/  LDC R0, c[0x0][0x630] ;  /* 0x00018c00ff007b82 */ /* 0x000e300000000800 */
[----:B-1----:R-:W1:Y:S01]  /*4f20*/  LDC.64 R14, c[0x0][0x620] ;  /* 0x00018800ff0e7b82 */ /* 0x002e620000000a00 */
[----:B---3--:R-:W-:-:S04]  /*4f30*/  ISETP.NE.U32.AND P0, PT, R10, RZ, PT ;  /* 0x000000ff0a00720c */ /* 0x008fc80003f05070 */
[----:B------:R-:W-:Y:S02]  /*4f40*/  ISETP.NE.AND.EX P0, PT, R11, RZ, PT, P0 ;  /* 0x000000ff0b00720c */ /* 0x000fe40003f05300 */
[----:B--2---:R-:W-:-:S05]  /*4f50*/  I2FP.F32.U32 R3, R12 ;  /* 0x0000000c00037245 */ /* 0x004fca0000201000 */
[----:B------:R-:W-:-:S04]  /*4f60*/  FMUL R3, R3, UR4 ;  /* 0x0000000403037c20 */ /* 0x000fc80008400000 */
[----:B------:R2:W3:Y:S02]  /*4f70*/  F2I.U32.TRUNC.NTZ R20, R3 ;  /* 0x0000000300147305 */ /* 0x0004e4000020f000 */
[----:B0-----:R-:W-:Y:S05]  /*4f80*/  @!P0 BRA `(.L_x_160) ;  /* 0x0000000000288947 */ /* 0x001fea0003800000 */
[----:B--2---:R-:W0:Y:S02]  /*4f90*/  LDC R3, c[0x0][0x634] ;  /* 0x00018d00ff037b82 */ /* 0x004e240000000800 */
[----:B0-----:R-:W-:-:S05]  /*4fa0*/  IADD3 R3, P0, R16, R3, RZ ;  /* 0x0000000310037210 */ /* 0x001fca0007f1e0ff */
[----:B------:R-:W-:-:S04]  /*4fb0*/  IMAD.X R13, RZ, RZ, R17, P0 ;  /* 0x000000ffff0d7224 */ /* 0x000fc800000e0611 */
[----:B------:R-:W-:-:S04]  /*4fc0*/  IMAD.WIDE.U32 R4, R13, R10, RZ ;  /* 0x0000000a0d047225 */ /* 0x000fc800078e00ff */
[----:B----4-:R-:W-:-:S04]  /*4fd0*/  IMAD.WIDE.U32 R6, P0, R3, R11, R4 ;  /* 0x0000000b03067225 */ /* 0x010fc80007800004 */
[----:B------:R-:W-:-:S04]  /*4fe0*/  IMAD.WIDE.U32 R4, R3, R10, RZ ;  /* 0x0000000a03047225 */ /* 0x000fc800078e00ff */
[----:B------:R-:W-:Y:S01]  /*4ff0*/  IMAD.X R9, RZ, RZ, RZ, P0 ;  /* 0x000000ffff097224 */ /* 0x000fe200000e06ff */
[----:B------:R-:W-:Y:S01]  /*5000*/  IADD3 RZ, P0, R5, R6, RZ ;  /* 0x0000000605ff7210 */ /* 0x000fe20007f1e0ff */
[----:B------:R-:W-:-:S04]  /*5010*/  IMAD.MOV.U32 R8, RZ, RZ, R7 ;  /* 0x000000ffff087224 */ /* 0x000fc800078e0007 */
[----:B------:R-:W-:-:S08]  /*5020*/  IMAD.WIDE.U32.X R8, R13, R11, R8, P0 ;  /* 0x0000000b0d087225 */ /* 0x000fd000000e0408 */
.L_x_160:
[----:B------:R-:W0:Y:S01]  /*5030*/  LDC.64 R28, c[0x0][0x640] ;  /* 0x00019000ff1c7b82 */ /* 0x000e220000000a00 */
[-CC-:B------:R-:W-:Y:S01]  /*5040*/  SHF.R.U64 R89, R8, R0.reuse, R9.reuse ;  /* 0x0000000008597219 */ /* 0x180fe20000001209 */
[----:B---3--:R-:W-:Y:S01]  /*5050*/  IMAD.MOV R20, RZ, RZ, -R20 ;  /* 0x000000ffff147224 */ /* 0x008fe200078e0a14 */
[----:B------:R-:W-:Y:S01]  /*5060*/  SHF.R.U32.HI R0, RZ, R0, R9 ;  /* 0x00000000ff007219 */ /* 0x000fe20000011609 */
[----:B------:R-:W-:Y:S01]  /*5070*/  ULDC UR4, c[0x0][0x154] ;  /* 0x0000550000047ab9 */ /* 0x000fe20000000800 */
[----:B--2---:R-:W-:Y:S01]  /*5080*/  IADD3 R3, P0, RZ, -R89, RZ ;  /* 0x80000059ff037210 */ /* 0x004fe20007f1e0ff */
[----:B------:R-:W-:Y:S02]  /*5090*/  IMAD R21, R21, R20, R12 ;  /* 0x0000001415157224 */ /* 0x000fe400078e020c */
[----:B----4-:R-:W2:Y:S01]  /*50a0*/  LDC R6, c[0x0][0x618] ;  /* 0x00018600ff067b82 */ /* 0x010ea20000000800 */
[----:B------:R-:W-:Y:S02]  /*50b0*/  IMAD.MOV.U32 R7, RZ, RZ, 0x1 ;  /* 0x00000001ff077424 */ /* 0x000fe400078e00ff */
[----:B------:R-:W-:-:S04]  /*50c0*/  IMAD.X R5, RZ, RZ, ~R0, P0 ;  /* 0x000000ffff057224 */ /* 0x000fc800000e0e00 */
[-C--:B-1----:R-:W-:Y:S01]  /*50d0*/  IMAD R0, R5, R14.reuse, RZ ;  /* 0x0000000e05007224 */ /* 0x082fe200078e02ff */
[----:B------:R-:W1:Y:S01]  /*50e0*/  LDC R8, c[0x0][0x608] ;  /* 0x00018200ff087b82 */ /* 0x000e620000000800 */
[----:B------:R-:W-:-:S04]  /*50f0*/  IMAD.WIDE.U32 R4, R3, R14, R16 ;  /* 0x0000000e03047225 */ /* 0x000fc800078e0010 */
[----:B------:R-:W-:Y:S01]  /*5100*/  IMAD R3, R3, R15, R0 ;  /* 0x0000000f03037224 */ /* 0x000fe200078e0200 */
[----:B------:R-:W-:Y:S02]  /*5110*/  I2FP.F32.U32 R0, R24 ;  /* 0x0000001800007245 */ /* 0x000fe40000201000 */
[----:B------:R-:W3:Y:S01]  /*5120*/  LDC R26, c[0x0][0x658] ;  /* 0x00019600ff1a7b82 */ /* 0x000ee20000000800 */
[----:B------:R-:W-:Y:S01]  /*5130*/  IMAD.IADD R3, R5, 0x1, R3 ;  /* 0x0000000105037824 */ /* 0x000fe200078e0203 */
[----:B0-----:R-:W-:Y:S01]  /*5140*/  ISETP.NE.U32.AND P0, PT, R28, RZ, PT ;  /* 0x000000ff1c00720c */ /* 0x001fe20003f05070 */
[----:B------:R-:W-:Y:S01]  /*5150*/  FMUL R0, R0, UR4 ;  /* 0x0000000400007c20 */ /* 0x000fe20008400000 */
[----:B------:R-:W-:Y:S02]  /*5160*/  IMAD.MOV.U32 R5, RZ, RZ, -0x1 ;  /* 0xffffffffff057424 */ /* 0x000fe400078e00ff */
[----:B------:R-:W-:Y:S01]  /*5170*/  ISETP.NE.AND.EX P0, PT, R29, RZ, PT, P0 ;  /* 0x000000ff1d00720c */ /* 0x000fe20003f05300 */
[----:B------:R0:W4:Y:S01]  /*5180*/  F2I.U32.TRUNC.NTZ R13, R0 ;  /* 0x00000000000d7305 */ /* 0x000122000020f000 */
[----:B------:R-:W0:Y:S01]  /*5190*/  LDC R15, c[0x0][0x148] ;  /* 0x00005200ff0f7b82 */ /* 0x000e220000000800 */
[----:B--2---:R-:W-:-:S02]  /*51a0*/  SHF.R.U64 R12, R4, R6, R3 ;  /* 0x00000006040c7219 */ /* 0x004fc40000001203 */
[----:B------:R-:W-:-:S05]  /*51b0*/  SHF.R.U32.HI R3, RZ, R6, R3 ;  /* 0x00000006ff037219 */ /* 0x000fca0000011603 */
[----:B------:R-:W2:Y:S01]  /*51c0*/  LDC R20, c[0x0][0x600] ;  /* 0x00018000ff147b82 */ /* 0x000ea20000000800 */
[-CC-:B-1----:R-:W-:Y:S02]  /*51d0*/  SHF.R.U64 R10, R12, R8.reuse, R3.reuse ;  /* 0x000000080c0a7219 */ /* 0x182fe40000001203 */
[----:B------:R-:W-:-:S05]  /*51e0*/  SHF.R.U32.HI R3, RZ, R8, R3 ;  /* 0x00000008ff037219 */ /* 0x000fca0000011603 */
[----:B------:R-:W1:Y:S01]  /*51f0*/  LDC R27, c[0x0][0x648] ;  /* 0x00019200ff1b7b82 */ /* 0x000e620000000800 */
[-C--:B---3--:R-:W-:Y:S02]  /*5200*/  SHF.L.U32 R4, R5, R26.reuse, RZ ;  /* 0x0000001a05047219 */ /* 0x088fe400000006ff */
[-CC-:B------:R-:W-:Y:S02]  /*5210*/  SHF.R.U64 R14, R10, R26.reuse, R3.reuse ;  /* 0x0000001a0a0e7219 */ /* 0x180fe40000001203 */
[----:B------:R-:W-:Y:S02]  /*5220*/  SHF.R.U32.HI R5, RZ, R26, R3 ;  /* 0x0000001aff057219 */ /* 0x000fe40000011603 */
[----:B------:R-:W-:Y:S01]  /*5230*/  LOP3.LUT R25, RZ, R4, RZ, 0x33, !PT ;  /* 0x00000004ff197212 */ /* 0x000fe200078e33ff */
[----:B------:R-:W3:Y:S01]  /*5240*/  LDC R30, c[0x0][0x638] ;  /* 0x00018e00ff1e7b82 */ /* 0x000ee20000000800 */
[----:B------:R-:W-:Y:S01]  /*5250*/  SHF.L.U32 R26, R7, R26, RZ ;  /* 0x0000001a071a7219 */ /* 0x000fe200000006ff */
[----:B------:R-:W-:-:S06]  /*5260*/  IMAD.MOV.U32 R4, RZ, RZ, R14 ;  /* 0x000000ffff047224 */ /* 0x000fcc00078e000e */
[----:B------:R-:W0:Y:S01]  /*5270*/  LDC R31, c[0x0][0x610] ;  /* 0x00018400ff1f7b82 */ /* 0x000e220000000800 */
[----:B----4-:R-:W-:Y:S05]  /*5280*/  @!P0 BRA `(.L_x_161) ;  /* 0x0000000000288947 */ /* 0x010fea0003800000 */
[----:B------:R-:W4:Y:S02]  /*5290*/  LDC R3, c[0x0][0x64c] ;  /* 0x00019300ff037b82 */ /* 0x000f240000000800 */
[----:B----4-:R-:W-:-:S05]  /*52a0*/  IADD3 R3, P0, R14, R3, RZ ;  /* 0x000000030e037210 */ /* 0x010fca0007f1e0ff */
        /* <DEDUP_REMOVED lines=8> */
.L_x_161:
[----:B------:R-:W-:Y:S01]  /*5330*/  ISETP.NE.AND P0, PT, R2, 0x1, PT ;  /* 0x000000010200780c */ /* 0x000fe20003f05270 */
[----:B--2---:R-:W-:Y:S01]  /*5340*/  VIADD R7, R20, 0xffffffff ;  /* 0xffffffff14077836 */ /* 0x004fe20000000000 */
[----:B01----:R-:W-:Y:S01]  /*5350*/  SHF.R.U64 R0, R4, R27, R5 ;  /* 0x0000001b04007219 */ /* 0x003fe20000001205 */
[----:B------:R-:W-:Y:S01]  /*5360*/  IMAD.MOV R13, RZ, RZ, -R13 ;  /* 0x000000ffff0d7224 */ /* 0x000fe200078e0a0d */
[----:B------:R-:W-:Y:S01]  /*5370*/  LOP3.LUT R5, R10, R25, RZ, 0xc0, !PT ;  /* 0x000000190a057212 */ /* 0x000fe200078ec0ff */
[----:B------:R-:W-:Y:S01]  /*5380*/  IMAD.MOV.U32 R4, RZ, RZ, 0x1 ;  /* 0x00000001ff047424 */ /* 0x000fe200078e00ff */
[----:B------:R-:W-:Y:S01]  /*5390*/  LOP3.LUT R12, R12, R7, RZ, 0xc0, !PT ;  /* 0x000000070c0c7212 */ /* 0x000fe200078ec0ff */
[----:B------:R-:W-:Y:S02]  /*53a0*/  IMAD.MOV R3, RZ, RZ, -R0 ;  /* 0x000000ffff037224 */ /* 0x000fe400078e0a00 */
[----:B------:R-:W-:Y:S02]  /*53b0*/  IMAD R0, R26, R0, R5 ;  /* 0x000000001a007224 */ /* 0x000fe400078e0205 */
[----:B---3--:R-:W-:-:S02]  /*53c0*/  IMAD R3, R3, R30, R14 ;  /* 0x0000001e03037224 */ /* 0x008fc400078e020e */
[----:B------:R-:W-:Y:S02]  /*53d0*/  @P0 IMAD R21, R15, R13, R24 ;  /* 0x0000000d0f150224 */ /* 0x000fe400078e0218 */
[----:B------:R-:W-:Y:S01]  /*53e0*/  IMAD R5, R3, R20, R12 ;  /* 0x0000001403057224 */ /* 0x000fe200078e020c */
[----:B------:R-:W-:Y:S01]  /*53f0*/  PRMT R3, R4, 0x7610, R3 ;  /* 0x0000761004037816 */ /* 0x000fe20000000003 */
[----:B------:R-:W-:-:S05]  /*5400*/  IMAD R0, R0, R31, R21 ;  /* 0x0000001f00007224 */ /* 0x000fca00078e0215 */
[----:B------:R-:W-:Y:S02]  /*5410*/  SEL R91, R5, R0, !P0 ;  /* 0x00000000055b7207 */ /* 0x000fe40004000000 */
[----:B------:R-:W-:-:S07]  /*5420*/  SEL R0, R0, R5, !P0 ;  /* 0x0000000500007207 */ /* 0x000fce0004000000 */
.L_x_159:
[----:B------:R-:W-:Y:S01]  /*5430*/  LOP3.LUT P0, RZ, R3, 0xff, RZ, 0xc0, !PT ;  /* 0x000000ff03ff7812 */ /* 0x000fe2000780c0ff */
[----:B------:R-:W-:-:S12]  /*5440*/  IMAD.MOV.U32 R90, RZ, RZ, R0 ;  /* 0x000000ffff5a7224 */ /* 0x000fd800078e0000 */
[----:B------:R-:W-:Y:S05]  /*5450*/  @P0 BRA `(.L_x_162) ;  /* 0xffffffb800a80947 */ /* 0x000fea000383ffff */
[----:B------:R-:W-:Y:S05]  /*5460*/  EXIT ;  /* 0x000000000000794d */ /* 0x000fea0003800000 */
.L_x_3:
[----:B0-----:R-:W-:Y:S01]  /*5470*/  ULDC.64 UR4, c[0x0][0x650] ;  /* 0x0001940000047ab9 */ /* 0x001fe20000000a00 */
        /* <DEDUP_REMOVED lines=25> */
.L_x_164:
[--C-:B------:R-:W-:Y:S01]  /*5610*/  SHF.R.U64 R12, R10, R14, R11.reuse ;  /* 0x0000000e0a0c7219 */ /* 0x100fe2000000120b */
[----:B------:R-:W0:Y:S01]  /*5620*/  LDC R22, c[0x0][0x618] ;  /* 0x00018600ff167b82 */ /* 0x000e220000000800 */
[----:B------:R-:W-:Y:S01]  /*5630*/  I2FP.F32.U32 R6, R4 ;  /* 0x0000000400067245 */ /* 0x000fe20000201000 */
[----:B------:R-:W-:Y:S01]  /*5640*/  ULDC UR4, c[0x0][0x150] ;  /* 0x0000540000047ab9 */ /* 0x000fe20000000800 */
[----:B------:R-:W-:Y:S02]  /*5650*/  SHF.R.U32.HI R5, RZ, R14, R11 ;  /* 0x0000000eff057219 */ /* 0x000fe4000001160b */
[----:B------:R-:W-:Y:S01]  /*5660*/  IADD3 R9, P0, RZ, -R12, RZ ;  /* 0x8000000cff097210 */ /* 0x000fe20007f1e0ff */
[----:B------:R-:W-:Y:S01]  /*5670*/  FMUL R11, R6, UR4 ;  /* 0x00000004060b7c20 */ /* 0x000fe20008400000 */
[----:B------:R-:W-:Y:S01]  /*5680*/  ULDC UR4, c[0x0][0x154] ;  /* 0x0000550000047ab9 */ /* 0x000fe20000000800 */
[----:B------:R-:W1:Y:S02]  /*5690*/  LDC.64 R24, c[0x0][0x640] ;  /* 0x00019000ff187b82 */ /* 0x000e640000000a00 */
[----:B------:R-:W-:-:S02]  /*56a0*/  IMAD.X R5, RZ, RZ, ~R5, P0 ;  /* 0x000000ffff057224 */ /* 0x000fc400000e0e05 */
[----:B------:R-:W2:Y:S01]  /*56b0*/  F2I.U32.TRUNC.NTZ R11, R11 ;  /* 0x0000000b000b7305 */ /* 0x000ea2000020f000 */
[----:B------:R-:W-:-:S03]  /*56c0*/  IMAD.WIDE.U32 R6, R9, R20, R16 ;  /* 0x0000001409067225 */ /* 0x000fc600078e0010 */
[----:B------:R-:W3:Y:S01]  /*56d0*/  LDC R13, c[0x0][0x144] ;  /* 0x00005100ff0d7b82 */ /* 0x000ee20000000800 */
[----:B------:R-:W-:-:S04]  /*56e0*/  IMAD R8, R5, R20, RZ ;  /* 0x0000001405087224 */ /* 0x000fc800078e02ff */
[----:B------:R-:W-:Y:S02]  /*56f0*/  IMAD R5, R9, R21, R8 ;  /* 0x0000001509057224 */ /* 0x000fe400078e0208 */
[----:B------:R-:W-:Y:S01]  /*5700*/  IMAD.MOV.U32 R8, RZ, RZ, -0x1 ;  /* 0xffffffffff087424 */ /* 0x000fe200078e00ff */
[----:B------:R-:W4:Y:S01]  /*5710*/  LDC R14, c[0x0][0x608] ;  /* 0x00018200ff0e7b82 */ /* 0x000f220000000800 */
[----:B------:R-:W-:Y:S01]  /*5720*/  IMAD.IADD R5, R7, 0x1, R5 ;  /* 0x0000000107057824 */ /* 0x000fe200078e0205 */
[----:B------:R-:W-:-:S04]  /*5730*/  I2FP.F32.U32 R7, R3 ;  /* 0x0000000300077245 */ /* 0x000fc80000201000 */
[-C--:B0-----:R-:W-:Y:S01]  /*5740*/  SHF.R.U64 R10, R6, R22.reuse, R5 ;  /* 0x00000016060a7219 */ /* 0x081fe20000001205 */
[----:B--2---:R-:W-:Y:S01]  /*5750*/  IMAD.MOV R6, RZ, RZ, -R11 ;  /* 0x000000ffff067224 */ /* 0x004fe200078e0a0b */
[----:B------:R-:W0:Y:S01]  /*5760*/  LDC R9, c[0x0][0x658] ;  /* 0x00019600ff097b82 */ /* 0x000e220000000800 */
[----:B-1----:R-:W-:Y:S01]  /*5770*/  ISETP.NE.U32.AND P0, PT, R24, RZ, PT ;  /* 0x000000ff1800720c */ /* 0x002fe20003f05070 */
[----:B------:R-:W-:Y:S01]  /*5780*/  FMUL R7, R7, UR4 ;  /* 0x0000000407077c20 */ /* 0x000fe20008400000 */
[----:B------:R-:W-:Y:S02]  /*5790*/  SHF.R.U32.HI R5, RZ, R22, R5 ;  /* 0x00000016ff057219 */ /* 0x000fe40000011605 */
[----:B------:R-:W-:-:S03]  /*57a0*/  ISETP.NE.AND.EX P0, PT, R25, RZ, PT, P0 ;  /* 0x000000ff1900720c */ /* 0x000fc60003f05300 */
[----:B------:R-:W1:Y:S01]  /*57b0*/  LDC R20, c[0x0][0x148] ;  /* 0x00005200ff147b82 */ /* 0x000e620000000800 */
[----:B---3--:R-:W-:Y:S02]  /*57c0*/  IMAD R23, R13, R6, R4 ;  /* 0x000000060d177224 */ /* 0x008fe400078e0204 */
[----:B------:R-:W-:-:S05]  /*57d0*/  IMAD.MOV.U32 R6, RZ, RZ, 0x1 ;  /* 0x00000001ff067424 */ /* 0x000fca00078e00ff */
[----:B------:R-:W2:Y:S01]  /*57e0*/  LDC R21, c[0x0][0x600] ;  /* 0x00018000ff157b82 */ /* 0x000ea20000000800 */
[-CC-:B----4-:R-:W-:Y:S02]  /*57f0*/  SHF.R.U64 R13, R10, R14.reuse, R5.reuse ;  /* 0x0000000e0a0d7219 */ /* 0x190fe40000001205 */
[----:B------:R-:W-:Y:S02]  /*5800*/  SHF.R.U32.HI R4, RZ, R14, R5 ;  /* 0x0000000eff047219 */ /* 0x000fe40000011605 */
[----:B------:R3:W4:Y:S03]  /*5810*/  F2I.U32.TRUNC.NTZ R14, R7 ;  /* 0x00000007000e7305 */ /* 0x000726000020f000 */
[----:B------:R-:W1:Y:S01]  /*5820*/  LDC R26, c[0x0][0x648] ;  /* 0x00019200ff1a7b82 */ /* 0x000e620000000800 */
[-C--:B0-----:R-:W-:Y:S02]  /*5830*/  SHF.R.U64 R15, R13, R9.reuse, R4 ;  /* 0x000000090d0f7219 */ /* 0x081fe40000001204 */
[----:B------:R-:W-:-:S02]  /*5840*/  SHF.L.U32 R8, R8, R9, RZ ;  /* 0x0000000908087219 */ /* 0x000fc400000006ff */
[-C--:B------:R-:W-:Y:S01]  /*5850*/  SHF.R.U32.HI R5, RZ, R9.reuse, R4 ;  /* 0x00000009ff057219 */ /* 0x080fe20000011604 */
[----:B------:R-:W-:Y:S01]  /*5860*/  IMAD.MOV.U32 R4, RZ, RZ, R15 ;  /* 0x000000ffff047224 */ /* 0x000fe200078e000f */
[----:B------:R-:W-:Y:S01]  /*5870*/  SHF.L.U32 R22, R6, R9, RZ ;  /* 0x0000000906167219 */ /* 0x000fe200000006ff */
[----:B------:R-:W0:Y:S01]  /*5880*/  LDC R27, c[0x0][0x638] ;  /* 0x00018e00ff1b7b82 */ /* 0x000e220000000800 */
[----:B------:R-:W-:-:S07]  /*5890*/  LOP3.LUT R28, RZ, R8, RZ, 0x33, !PT ;  /* 0x00000008ff1c7212 */ /* 0x000fce00078e33ff */
        /* <DEDUP_REMOVED lines=12> */
.L_x_165:
[----:B------:R-:W-:Y:S01]  /*5960*/  ISETP.NE.AND P0, PT, R2, 0x1, PT ;  /* 0x000000010200780c */ /* 0x000fe20003f05270 */
[----:B--2---:R-:W-:Y:S01]  /*5970*/  VIADD R7, R21, 0xffffffff ;  /* 0xffffffff15077836 */ /* 0x004fe20000000000 */
[----:B-1----:R-:W-:Y:S01]  /*5980*/  SHF.R.U64 R5, R4, R26, R5 ;  /* 0x0000001a04057219 */ /* 0x002fe20000001205 */
[----:B------:R-:W-:Y:S01]  /*5990*/  IMAD.MOV R14, RZ, RZ, -R14 ;  /* 0x000000ffff0e7224 */ /* 0x000fe200078e0a0e */
[----:B------:R-:W-:Y:S01]  /*59a0*/  LOP3.LUT R4, R13, R28, RZ, 0xc0, !PT ;  /* 0x0000001c0d047212 */ /* 0x000fe200078ec0ff */
[----:B------:R-:W-:Y:S01]  /*59b0*/  IMAD.MOV.U32 R8, RZ, RZ, R12 ;  /* 0x000000ffff087224 */ /* 0x000fe200078e000c */
[----:B------:R-:W-:Y:S01]  /*59c0*/  LOP3.LUT R10, R10, R7, RZ, 0xc0, !PT ;  /* 0x000000070a0a7212 */ /* 0x000fe200078ec0ff */
[----:B------:R-:W-:Y:S02]  /*59d0*/  IMAD.MOV R6, RZ, RZ, -R5 ;  /* 0x000000ffff067224 */ /* 0x000fe400078e0a05 */
[----:B------:R-:W-:-:S04]  /*59e0*/  IMAD R4, R22, R5, R4 ;  /* 0x0000000516047224 */ /* 0x000fc800078e0204 */
[----:B------:R-:W-:Y:S02]  /*59f0*/  @P0 IMAD R23, R20, R14, R3 ;  /* 0x0000000e14170224 */ /* 0x000fe400078e0203 */
[----:B0-----:R-:W-:Y:S02]  /*5a00*/  IMAD R3, R6, R27, R15 ;  /* 0x0000001b06037224 */ /* 0x001fe400078e020f */
[----:B------:R-:W-:Y:S02]  /*5a10*/  IMAD R7, R4, R29, R23 ;  /* 0x0000001d04077224 */ /* 0x000fe400078e0217 */
[----:B------:R-:W-:Y:S02]  /*5a20*/  IMAD R4, R3, R21, R10 ;  /* 0x0000001503047224 */ /* 0x000fe400078e020a */
[----:B------:R-:W-:-:S03]  /*5a30*/  IMAD.MOV.U32 R6, RZ, RZ, 0x1 ;  /* 0x00000001ff067424 */ /* 0x000fc600078e00ff */
[----:B------:R-:W-:Y:S02]  /*5a40*/  SEL R9, R4, R7, !P0 ;  /* 0x0000000704097207 */ /* 0x000fe40004000000 */
[----:B------:R-:W-:-:S07]  /*5a50*/  SEL R7, R7, R4, !P0 ;  /* 0x0000000407077207 */ /* 0x000fce0004000000 */
.L_x_163:
[----:B------:R-:W-:-:S08]  /*5a60*/  NOP ;  /* 0x0000000000007918 */ /* 0x000fd00000000000 */
[----:B------:R-:W0:-:S00]  /*5a70*/  USETMAXREG.DEALLOC.CTAPOOL 0x28 ;  /* 0x00000028000079c8 */ /* 0x000e0000080e0500 */
[----:B0-----:R-:W-:-:S13]  /*5a80*/  ISETP.NE.AND P0, PT, R0, RZ, PT ;  /* 0x000000ff0000720c */ /* 0x001fda0003f05270 */
[----:B------:R-:W-:Y:S05]  /*5a90*/  @P0 EXIT ;  /* 0x000000000000094d */ /* 0x000fea0003800000 */
[----:B------:R-:W-:Y:S01]  /*5aa0*/  LOP3.LUT P0, RZ, R6, 0xff, RZ, 0xc0, !PT ;  /* 0x000000ff06ff7812 */ /* 0x000fe2000780c0ff */
[----:B------:R-:W-:Y:S02]  /*5ab0*/  IMAD.MOV.U32 R0, RZ, RZ, 0x1 ;  /* 0x00000001ff007424 */ /* 0x000fe400078e00ff */
[----:B------:R-:W-:-:S10]  /*5ac0*/  IMAD.MOV.U32 R12, RZ, RZ, RZ ;  /* 0x000000ffff0c7224 */ /* 0x000fd400078e00ff */
[----:B------:R-:W-:Y:S05]  /*5ad0*/  @!P0 BRA `(.L_x_166) ;  /* 0x0000000c00288947 */ /* 0x000fea0003800000 */
[----:B------:R-:W0:Y:S01]  /*5ae0*/  LDC R0, c[0x0][0x28c] ;  /* 0x0000a300ff007b82 */ /* 0x000e220000000800 */
[----:B------:R-:W-:Y:S01]  /*5af0*/  ULDC UR5, c[0x0][0x600] ;  /* 0x0001800000057ab9 */ /* 0x000fe20000000800 */
[----:B------:R-:W-:Y:S01]  /*5b00*/  ULDC UR4, c[0x0][0xc] ;  /* 0x0000030000047ab9 */ /* 0x000fe20000000800 */
[----:B------:R-:W-:Y:S01]  /*5b10*/  UIADD3 UR16, UR5, -0x1, URZ ;  /* 0xffffffff05107890 */ /* 0x000fe2000fffe03f */
[C---:B------:R-:W-:Y:S01]  /*5b20*/  LOP3.LUT P2, RZ, R18.reuse, 0x7f, RZ, 0xc0, !PT ;  /* 0x0000007f12ff7812 */ /* 0x040fe2000784c0ff */
[----:B------:R-:W-:Y:S01]  /*5b30*/  ULDC UR6, c[0x0][0x658] ;  /* 0x0001960000067ab9 */ /* 0x000fe20000000800 */
[----:B------:R-:W-:Y:S01]  /*5b40*/  ULDC UR5, c[0x0][0x10] ;  /* 0x0000040000057ab9 */ /* 0x000fe20000000800 */
[----:B------:R-:W-:Y:S01]  /*5b50*/  UMOV UR7, 0xffffffff ;  /* 0xffffffff00077882 */ /* 0x000fe20000000000 */
[----:B------:R-:W-:Y:S01]  /*5b60*/  UMOV UR8, 0x1 ;  /* 0x0000000100087882 */ /* 0x000fe20000000000 */
[----:B------:R-:W-:Y:S01]  /*5b70*/  UIMAD.WIDE.U32 UR4, UR4, UR5, URZ ;  /* 0x00000005040472a5 */ /* 0x000fe2000f8e003f */
[----:B------:R-:W-:Y:S01]  /*5b80*/  LOP3.LUT P0, RZ, R18, 0x1f, RZ, 0xc0, !PT ;  /* 0x0000001f12ff7812 */ /* 0x000fe2000780c0ff */
[----:B------:R-:W-:Y:S01]  /*5b90*/  USHF.L.U32 UR7, UR7, UR6, URZ ;  /* 0x0000000607077299 */ /* 0x000fe2000800063f */
[----:B------:R-:W-:Y:S01]  /*5ba0*/  BSSY B0, `(.L_x_166) ;  /* 0x00000bd000007945 */ /* 0x000fe20003800000 */
[----:B------:R-:W-:Y:S01]  /*5bb0*/  USHF.L.U32 UR18, UR8, UR6, URZ ;  /* 0x0000000608127299 */ /* 0x000fe2000800063f */
[----:B------:R-:W-:Y:S01]  /*5bc0*/  IMAD.MOV.U32 R13, RZ, RZ, 0x1 ;  /* 0x00000001ff0d7424 */ /* 0x000fe200078e00ff */
[----:B------:R-:W-:Y:S01]  /*5bd0*/  LOP3.LUT R11, R19, 0x2, RZ, 0xfc, !PT ;  /* 0x00000002130b7812 */ /* 0x000fe200078efcff */
[----:B------:R-:W-:Y:S01]  /*5be0*/  ULDC UR6, c[0x0][0x14] ;  /* 0x0000050000067ab9 */ /* 0x000fe20000000800 */
[----:B------:R-:W-:Y:S01]  /*5bf0*/  PLOP3.LUT P0, PT, P0, P2, PT, 0x8a, 0x0 ;  /* 0x000000000000781c */ /* 0x000fe20000705172 */
[----:B------:R-:W-:Y:S01]  /*5c00*/  UIMAD.WIDE.U32 UR20, UR4, UR6, URZ ;  /* 0x00000006041472a5 */ /* 0x000fe2000f8e003f */
[----:B------:R-:W-:Y:S01]  /*5c10*/  IMAD.MOV.U32 R12, RZ, RZ, RZ ;  /* 0x000000ffff0c7224 */ /* 0x000fe200078e00ff */
[----:B------:R-:W-:-:S02]  /*5c20*/  UIMAD UR13, UR5, UR6, URZ ;  /* 0x00000006050d72a4 */ /* 0x000fc4000f8e023f */
[----:B------:R-:W-:Y:S01]  /*5c30*/  ULOP3.LUT UR17, URZ, UR7, URZ, 0x33, !UPT ;  /* 0x000000073f117292 */ /* 0x000fe2000f8e333f */
[----:B0-----:R-:W-:Y:S01]  /*5c40*/  VIADD R0, R0, 0x3f ;  /* 0x0000003f00007836 */ /* 0x001fe20000000000 */
[----:B------:R-:W-:Y:S01]  /*5c50*/  UIADD3 UR13, UR21, UR13, URZ ;  /* 0x0000000d150d7290 */ /* 0x000fe2000fffe03f */
[----:B------:R-:W-:-:S03]  /*5c60*/  ULDC.64 UR22, c[0x0][0x198] ;  /* 0x0000660000167ab9 */ /* 0x000fc60000000a00 */
[----:B------:R-:W-:-:S04]  /*5c70*/  SHF.R.S32.HI R3, RZ, 0x1f, R0 ;  /* 0x0000001fff037819 */ /* 0x000fc80000011400 */
[----:B------:R-:W-:Y:S01]  /*5c80*/  LEA.HI R3, R3, R0, RZ, 0x6 ;  /* 0x0000000003037211 */ /* 0x000fe200078f30ff */
[----:B------:R-:W-:-:S03]  /*5c90*/  IMAD.MOV.U32 R0, RZ, RZ, 0x1 ;  /* 0x00000001ff007424 */ /* 0x000fc600078e00ff */
[----:B------:R-:W-:-:S05]  /*5ca0*/  SHF.R.S32.HI R3, RZ, 0x6, R3 ;  /* 0x00000006ff037819 */ /* 0x000fca0000011403 */
[----:B------:R-:W-:-:S07]  /*5cb0*/  VIADD R10, R3, 0x1 ;  /* 0x00000001030a7836 */ /* 0x000fce0000000000 */
.L_x_178:
[----:B------:R-:W-:-:S03]  /*5cc0*/  UMOV UR4, 0xffffffff ;  /* 0xffffffff00047882 */ /* 0x000fc60000000000 */
[----:B------:R-:W-:Y:S05]  /*5cd0*/  BRA.DIV UR4, `(.L_x_167) ;  /* 0x0000000e046c7947 */ /* 0x000fea000b800000 */
[----:B------:R-:W-:-:S13]  /*5ce0*/  ELECT P6, URZ, PT ;  /* 0x00000000003f782f */ /* 0x000fda00038c0000 */
.L_x_188:
[----:B------:R-:W0:Y:S01]  /*5cf0*/  LDC R4, c[0x0][0x28c] ;  /* 0x0000a300ff047b82 */ /* 0x000e220000000800 */
[----:B------:R-:W-:Y:S01]  /*5d00*/  BSSY B1, `(.L_x_168) ;  /* 0x0000035000017945 */ /* 0x000fe20003800000 */
[----:B0-----:R-:W-:-:S13]  /*5d10*/  ISETP.LT.OR P6, PT, R4, 0x1, !P6 ;  /* 0x000000010400780c */ /* 0x001fda00077c1670 */
[----:B------:R-:W-:Y:S05]  /*5d20*/  @P6 BRA `(.L_x_169) ;  /* 0x0000000000c86947 */ /* 0x000fea0003800000 */
[----:B------:R-:W-:Y:S02]  /*5d30*/  IMAD.SHL.U32 R15, R9, 0x80, RZ ;  /* 0x00000080090f7824 */ /* 0x000fe400078e00ff */
[----:B------:R-:W-:Y:S02]  /*5d40*/  IMAD.SHL.U32 R18, R7, 0x80, RZ ;  /* 0x0000008007127824 */ /* 0x000fe400078e00ff */
[----:B------:R-:W-:Y:S02]  /*5d50*/  IMAD.MOV.U32 R20, RZ, RZ, RZ ;  /* 0x000000ffff147224 */ /* 0x000fe400078e00ff */
[----:B------:R-:W-:Y:S02]  /*5d60*/  IMAD.MOV.U32 R4, RZ, RZ, R10 ;  /* 0x000000ffff047224 */ /* 0x000fe400078e000a */
[----:B------:R-:W-:Y:S02]  /*5d70*/  IMAD.MOV.U32 R5, RZ, RZ, R0 ;  /* 0x000000ffff057224 */ /* 0x000fe400078e0000 */
[----:B------:R-:W-:-:S07]  /*5d80*/  IMAD.MOV.U32 R6, RZ, RZ, R12 ;  /* 0x000000ffff067224 */ /* 0x000fce00078e000c */
.L_x_173:
[----:B------:R-:W0:Y:S01]  /*5d90*/  S2R R14, SR_CgaCtaId ;  /* 0x00000000000e7919 */ /* 0x000e220000008800 */
[----:B------:R-:W-:Y:S01]  /*5da0*/  MOV R7, 0x400 ;  /* 0x0000040000077802 */ /* 0x000fe20000000f00 */
[----:B------:R-:W1:Y:S03]  /*5db0*/  @!P2 LDC R9, c[0x0][0x500] ;  /* 0x00014000ff09ab82 */ /* 0x000e660000000800 */
[----:B0-----:R-:W-:Y:S02]  /*5dc0*/  LEA R21, R14, R7, 0x18 ;  /* 0x000000070e157211 */ /* 0x001fe400078ec0ff */
[----:B------:R-:W-:-:S03]  /*5dd0*/  SHF.L.U32 R7, R5, 0x1f, RZ ;  /* 0x0000001f05077819 */ /* 0x000fc600000006ff */
[----:B------:R-:W-:-:S04]  /*5de0*/  IMAD R14, R6, 0x8, R21 ;  /* 0x00000008060e7824 */ /* 0x000fc800078e0215 */
[----:B------:R-:W0:Y:S02]  /*5df0*/  SYNCS.PHASECHK.TRANS64.TRYWAIT P1, [R14+URZ+0x18], R7 ;  /* 0x000018070e0075a7 */ /* 0x000e24000802017f */
[----:B01----:R-:W-:Y:S05]  /*5e00*/  @!P1 BRA `(.L_x_170) ;  /* 0x0000000c00409947 */ /* 0x003fea0003800000 */
.L_x_189:
[----:B0-----:R-:W-:Y:S01]  /*5e10*/  PRMT R7, R11, 0x9910, RZ ;  /* 0x000099100b077816 */ /* 0x001fe200000000ff */
[----:B------:R0:W-:Y:S03]  /*5e20*/  @!P2 SYNCS.ARRIVE.TRANS64 RZ, [R14+URZ], R9 ;  /* 0x000000090effa9a7 */ /* 0x0001e6000800003f */
[----:B------:R-:W-:-:S13]  /*5e30*/  ISETP.NE.AND P1, PT, R7, 0x2, PT ;  /* 0x000000020700780c */ /* 0x000fda0003f25270 */
[----:B0-----:R-:W-:Y:S05]  /*5e40*/  @P1 BRA `(.L_x_171) ;  /* 0x0000000000041947 */ /* 0x001fea0003800000 */
[----:B------:R-:W-:Y:S01]  /*5e50*/  BPT.TRAP 0x1 ;  /* 0x000000040000795c */ /* 0x000fe20000300000 */
.L_x_171:
[----:B------:R-:W-:Y:S05]  /*5e60*/  @P0 BRA `(.L_x_172) ;  /* 0x0000000000040947 */ /* 0x000fea0003800000 */
[----:B------:R-:W-:Y:S01]  /*5e70*/  BPT.TRAP 0x1 ;  /* 0x000000040000795c */ /* 0x000fe20000300000 */
.L_x_172:
[----:B------:R-:W-:Y:S01]  /*5e80*/  IMAD R21, R6, 0x2000, R21 ;  /* 0x0000200006157824 */ /* 0x000fe200078e0215 */
[----:B------:R-:W-:Y:S01]  /*5e90*/  R2UR UR9, R14 ;  /* 0x000000000e0972ca */ /* 0x000fe200000e0000 */
[----:B------:R-:W-:Y:S01]  /*5ea0*/  VIADD R4, R4, 0xffffffff ;  /* 0xffffffff04047836 */ /* 0x000fe20000000000 */
[----:B------:R-:W-:Y:S01]  /*5eb0*/  UIADD3 UR4, UP0, UR22, 0xf0, URZ ;  /* 0x000000f016047890 */ /* 0x000fe2000ff1e03f */
[----:B------:R-:W-:Y:S01]  /*5ec0*/  R2UR UR11, R18 ;  /* 0x00000000120b72ca */ /* 0x000fe200000e0000 */
[----:B------:R-:W-:Y:S01]  /*5ed0*/  UIADD3 UR24, UP1, UR22, 0x1f0, URZ ;  /* 0x000001f016187890 */ /* 0x000fe2000ff3e03f */
[----:B------:R-:W-:Y:S01]  /*5ee0*/  R2UR UR8, R21 ;  /* 0x00000000150872ca */ /* 0x000fe200000e0000 */
[----:B------:R-:W-:Y:S01]  /*5ef0*/  UIADD3.X UR5, URZ, UR23, URZ, UP0, !UPT ;  /* 0x000000173f057290 */ /* 0x000fe200087fe43f */
[----:B------:R-:W-:Y:S01]  /*5f00*/  R2UR UR10, R20 ;  /* 0x00000000140a72ca */ /* 0x000fe200000e0000 */
[----:B------:R-:W-:Y:S01]  /*5f10*/  VIADD R6, R6, 0x1 ;  /* 0x0000000106067836 */ /* 0x000fe20000000000 */
[----:B------:R-:W-:Y:S01]  /*5f20*/  R2UR UR12, R8 ;  /* 0x00000000080c72ca */ /* 0x000fe200000e0000 */
[----:B------:R-:W-:Y:S01]  /*5f30*/  UIADD3.X UR25, URZ, UR23, URZ, UP1, !UPT ;  /* 0x000000173f197290 */ /* 0x000fe20008ffe43f */
[----:B------:R-:W-:Y:S01]  /*5f40*/  R2UR UR19, R15 ;  /* 0x000000000f1372ca */ /* 0x000fe200000e0000 */
[----:B------:R-:W-:Y:S01]  /*5f50*/  UMOV UR6, 0x0 ;  /* 0x0000000000067882 */ /* 0x000fe20000000000 */
[----:B------:R-:W-:Y:S01]  /*5f60*/  ISETP.GT.AND P3, PT, R4, 0x1, PT ;  /* 0x000000010400780c */ /* 0x000fe20003f64270 */
[----:B------:R-:W-:Y:S01]  /*5f70*/  UMOV UR7, 0x10000000 ;  /* 0x1000000000077882 */ /* 0x000fe20000000000 */
[----:B------:R-:W-:Y:S01]  /*5f80*/  ISETP.NE.AND P1, PT, R6, 0x3, PT ;  /* 0x000000030600780c */ /* 0x000fe20003f25270 */
[----:B------:R-:W-:-:S02]  /*5f90*/  VIADD R20, R20, 0x40 ;  /* 0x0000004014147836 */ /* 0x000fc40000000000 */
[----:B------:R-:W-:Y:S01]  /*5fa0*/  UIADD3 UR14, UR8, 0x100, URZ ;  /* 0x00000100080e7890 */ /* 0x000fe2000fffe03f */
[----:B------:R-:W-:Y:S01]  /*5fb0*/  SEL R14, RZ, 0x1, P1 ;  /* 0x00000001ff0e7807 */ /* 0x000fe20000800000 */
[----:B------:R-:W-:Y:S01]  /*5fc0*/  UIADD3 UR15, UR8, 0x6100, URZ ;  /* 0x00006100080f7890 */ /* 0x000fe2000fffe03f */
[----:B------:R-:W-:Y:S02]  /*5fd0*/  SEL R6, R6, RZ, P1 ;  /* 0x000000ff06067207 */ /* 0x000fe40000800000 */
[----:B------:R-:W-:Y:S02]  /*5fe0*/  LOP3.LUT R5, R5, R14, RZ, 0x3c, !PT ;  /* 0x0000000e05057212 */ /* 0x000fe400078e3cff */
[----:B------:R-:W-:Y:S02]  /*5ff0*/  UMOV UR8, UR14 ;  /* 0x0000000e00087c82 */ /* 0x000fe40008000000 */
[----:B------:R0:W-:Y:S02]  /*6000*/  UTMALDG.3D [UR8], [UR4], desc[UR6] ;  /* 0x00000608040075b4 */ /* 0x0001e40008011000 */
[----:B0-----:R-:W-:Y:S01]  /*6010*/  UMOV UR8, UR15 ;  /* 0x0000000f00087c82 */ /* 0x001fe20008000000 */
[----:B------:R-:W-:-:S02]  /*6020*/  UMOV UR11, UR19 ;  /* 0x00000013000b7c82 */ /* 0x000fc40008000000 */
[----:B------:R0:W-:Y:S02]  /*6030*/  UTMALDG.3D [UR8], [UR24], desc[UR6] ;  /* 0x00000608180075b4 */ /* 0x0001e40008011000 */
[----:B0-----:R-:W-:Y:S05]  /*6040*/  @P3 BRA `(.L_x_173) ;  /* 0xfffffffc00503947 */ /* 0x001fea000383ffff */
.L_x_169:
[----:B------:R-:W-:Y:S05]  /*6050*/  BSYNC B1 ;  /* 0x0000000000017941 */ /* 0x000fea0003800000 */
.L_x_168:
[----:B------:R-:W-:Y:S01]  /*6060*/  LOP3.LUT P3, RZ, R13, 0xff, RZ, 0xc0, !PT ;  /* 0x000000ff0dff7812 */ /* 0x000fe2000786c0ff */
[----:B------:R-:W-:Y:S01]  /*6070*/  IMAD.IADD R12, R3, 0x1, R12 ;  /* 0x00000001030c7824 */ /* 0x000fe200078e020c */
[----:B------:R-:W-:Y:S01]  /*6080*/  IADD3 R16, P4, R16, UR20, RZ ;  /* 0x0000001410107c10 */ /* 0x000fe2000ff9e0ff */
[----:B------:R-:W-:Y:S01]  /*6090*/  ULDC.64 UR4, c[0x0][0x650] ;  /* 0x0001940000047ab9 */ /* 0x000fe20000000a00 */
[----:B------:R-:W-:Y:S01]  /*60a0*/  BSSY B1, `(.L_x_174) ;  /* 0x000006a000017945 */ /* 0x000fe20003800000 */
[----:B------:R-:W-:Y:S01]  /*60b0*/  IMAD.MOV.U32 R9, RZ, RZ, -0x1 ;  /* 0xffffffffff097424 */ /* 0x000fe200078e00ff */
[----:B------:R-:W-:Y:S01]  /*60c0*/  ISETP.GT.U32.AND P1, PT, R12, 0x2, PT ;  /* 0x000000020c00780c */ /* 0x000fe20003f24070 */
[----:B------:R-:W-:Y:S01]  /*60d0*/  IMAD.MOV.U32 R8, RZ, RZ, -0x1 ;  /* 0xffffffffff087424 */ /* 0x000fe200078e00ff */
[----:B------:R-:W-:Y:S02]  /*60e0*/  IADD3.X R17, R17, UR13, RZ, P4, !PT ;  /* 0x0000000d11117c10 */ /* 0x000fe4000a7fe4ff */
[----:B------:R-:W-:-:S02]  /*60f0*/  ISETP.LT.U32.AND P1, PT, R3, 0x3, P1 ;  /* 0x000000030300780c */ /* 0x000fc40000f21070 */
[----:B------:R-:W-:Y:S01]  /*6100*/  PRMT R13, RZ, 0x7610, R13 ;  /* 0x00007610ff0d7816 */ /* 0x000fe2000000000d */
[----:B------:R-:W0:Y:S01]  /*6110*/  @P3 S2R R5, SR_CgaCtaId ;  /* 0x0000000000053919 */ /* 0x000e220000008800 */
[----:B------:R-:W-:-:S04]  /*6120*/  @P3 MOV R4, 0x400 ;  /* 0x0000040000043802 */ /* 0x000fc80000000f00 */
[----:B0-----:R-:W-:Y:S01]  /*6130*/  @P3 LEA R6, R5, R4, 0x18 ;  /* 0x0000000405063211 */ /* 0x001fe200078ec0ff */
[----:B------:R-:W-:-:S03]  /*6140*/  IMAD.WIDE.U32 R4, R12, -0x55555555, RZ ;  /* 0xaaaaaaab0c047825 */ /* 0x000fc600078e00ff */
[----:B------:R0:W-:Y:S01]  /*6150*/  @P3 SYNCS.ARRIVE.TRANS64.A1T0 RZ, [R6+URZ+0x48], RZ ;  /* 0x000048ff06ff39a7 */ /* 0x0001e2000810003f */
[----:B------:R-:W-:Y:S02]  /*6160*/  ISETP.GE.U32.AND P3, PT, R3, 0x3, PT ;  /* 0x000000030300780c */ /* 0x000fe40003f66070 */
[----:B------:R-:W-:Y:S02]  /*6170*/  SHF.R.U32.HI R7, RZ, 0x1, R5 ;  /* 0x00000001ff077819 */ /* 0x000fe40000011605 */
[----:B------:R-:W-:Y:S02]  /*6180*/  SEL R5, RZ, 0x1, !P1 ;  /* 0x00000001ff057807 */ /* 0x000fe40004800000 */
[----:B------:R-:W-:Y:S01]  /*6190*/  ISETP.GE.U32.AND P1, PT, R16, UR4, PT ;  /* 0x0000000410007c0c */ /* 0x000fe2000bf26070 */
[----:B------:R-:W-:Y:S01]  /*61a0*/  IMAD R12, R7, -0x3, R12 ;  /* 0xfffffffd070c7824 */ /* 0x000fe200078e020c */
[----:B------:R-:W-:Y:S02]  /*61b0*/  LOP3.LUT R0, R0, R5, RZ, 0x3c, !PT ;  /* 0x0000000500007212 */ /* 0x000fe400078e3cff */
[----:B------:R-:W-:-:S02]  /*61c0*/  ISETP.GE.U32.AND.EX P1, PT, R17, UR5, PT, P1 ;  /* 0x0000000511007c0c */ /* 0x000fc4000bf26110 */
[----:B------:R-:W-:Y:S02]  /*61d0*/  PRMT R4, RZ, 0x7610, R4 ;  /* 0x00007610ff047816 */ /* 0x000fe40000000004 */
[----:B------:R-:W-:Y:S01]  /*61e0*/  @P3 LOP3.LUT R0, R0, 0x1, R7, 0x78, !PT ;  /* 0x0000000100003812 */ /* 0x000fe200078e7807 */
[----:B------:R-:W-:-:S08]  /*61f0*/  IMAD.MOV.U32 R7, RZ, RZ, -0x1 ;  /* 0xffffffffff077424 */ /* 0x000fd000078e00ff */
[----:B0-----:R-:W-:Y:S05]  /*6200*/  @P1 BRA `(.L_x_175) ;  /* 0x00000004004c1947 */ /* 0x001fea0003800000 */
[----:B------:R-:W-:Y:S01]  /*6210*/  ULDC.64 UR4, c[0x0][0x628] ;  /* 0x00018a0000047ab9 */ /* 0x000fe20000000a00 */
[----:B------:R-:W0:Y:S01]  /*6220*/  S2R R15, SR_CTAID.X ;  /* 0x00000000000f7919 */ /* 0x000e220000002500 */
[----:B------:R-:W-:Y:S01]  /*6230*/  ISETP.NE.U32.AND P1, PT, RZ, UR4, PT ;  /* 0x00000004ff007c0c */ /* 0x000fe2000bf25070 */
[----:B------:R-:W-:Y:S01]  /*6240*/  ULDC UR7, c[0x0][0x630] ;  /* 0x00018c0000077ab9 */ /* 0x000fe20000000800 */
[----:B------:R-:W-:Y:S01]  /*6250*/  IMAD.MOV.U32 R4, RZ, RZ, R16 ;  /* 0x000000ffff047224 */ /* 0x000fe200078e0010 */
[----:B------:R-:W1:Y:S01]  /*6260*/  S2R R14, SR_CTAID.Y ;  /* 0x00000000000e7919 */ /* 0x000e620000002600 */
[----:B------:R-:W-:Y:S01]  /*6270*/  ISETP.NE.AND.EX P1, PT, RZ, UR5, PT, P1 ;  /* 0x00000005ff007c0c */ /* 0x000fe2000bf25310 */
[----:B------:R-:W-:-:S12]  /*6280*/  IMAD.MOV.U32 R5, RZ, RZ, R17 ;  /* 0x000000ffff057224 */ /* 0x000fd800078e0011 */
[----:B------:R-:W-:Y:S05]  /*6290*/  @!P1 BRA `(.L_x_176) ;  /* 0x0000000000289947 */ /* 0x000fea0003800000 */
[----:B------:R-:W-:Y:S02]  /*62a0*/  ULDC UR6, c[0x0][0x634] ;  /* 0x00018d0000067ab9 */ /* 0x000fe40000000800 */
[----:B------:R-:W-:-:S05]  /*62b0*/  IADD3 R9, P1, R16, UR6, RZ ;  /* 0x0000000610097c10 */ /* 0x000fca000ff3e0ff */
[----:B------:R-:W-:-:S04]  /*62c0*/  IMAD.X R21, RZ, RZ, R17, P1 ;  /* 0x000000ffff157224 */ /* 0x000fc800008e0611 */
[----:B------:R-:W-:-:S04]  /*62d0*/  IMAD.WIDE.U32 R6, R21, UR4, RZ ;  /* 0x0000000415067c25 */ /* 0x000fc8000f8e00ff */
[----:B------:R-:W-:-:S04]  /*62e0*/  IMAD.WIDE.U32 R6, P1, R9, UR5, R6 ;  /* 0x0000000509067c25 */ /* 0x000fc8000f820006 */
[----:B------:R-:W-:-:S04]  /*62f0*/  IMAD.WIDE.U32 R8, R9, UR4, RZ ;  /* 0x0000000409087c25 */ /* 0x000fc8000f8e00ff */
[----:B------:R-:W-:Y:S01]  /*6300*/  IMAD.X R5, RZ, RZ, RZ, P1 ;  /* 0x000000ffff057224 */ /* 0x000fe200008e06ff */
[----:B------:R-:W-:Y:S01]  /*6310*/  IADD3 RZ, P1, R9, R6, RZ ;  /* 0x0000000609ff7210 */ /* 0x000fe20007f3e0ff */
[----:B------:R-:W-:-:S04]  /*6320*/  IMAD.MOV.U32 R4, RZ, RZ, R7 ;  /* 0x000000ffff047224 */ /* 0x000fc800078e0007 */
[----:B------:R-:W-:-:S08]  /*6330*/  IMAD.WIDE.U32.X R4, R21, UR5, R4, P1 ;  /* 0x0000000515047c25 */ /* 0x000fd000088e0404 */
.L_x_176:
[--C-:B------:R-:W-:Y:S01]  /*6340*/  SHF.R.U64 R8, R4, UR7, R5.reuse ;  /* 0x0000000704087c19 */ /* 0x100fe20008001205 */
[----:B------:R-:W-:Y:S01]  /*6350*/  ULDC.64 UR4, c[0x0][0x620] ;  /* 0x0001880000047ab9 */ /* 0x000fe20000000a00 */
[----:B------:R-:W-:Y:S01]  /*6360*/  SHF.R.U32.HI R4, RZ, UR7, R5 ;  /* 0x00000007ff047c19 */ /* 0x000fe20008011605 */
[----:B------:R-:W2:Y:S01]  /*6370*/  LDC R24, c[0x0][0x144] ;  /* 0x00005100ff187b82 */ /* 0x000ea20000000800 */
[----:B------:R-:W-:Y:S01]  /*6380*/  IADD3 R7, P1, RZ, -R8, RZ ;  /* 0x80000008ff077210 */ /* 0x000fe20007f3e0ff */
[----:B------:R-:W-:Y:S01]  /*6390*/  ULDC.64 UR8, c[0x0][0x640] ;  /* 0x0001900000087ab9 */ /* 0x000fe20000000a00 */
[----:B0-----:R-:W-:Y:S01]  /*63a0*/  I2FP.F32.U32 R9, R15 ;  /* 0x0000000f00097245 */ /* 0x001fe20000201000 */
[----:B------:R-:W-:Y:S02]  /*63b0*/  ULDC UR6, c[0x0][0x608] ;  /* 0x0001820000067ab9 */ /* 0x000fe40000000800 */
[----:B------:R-:W-:Y:S01]  /*63c0*/  IMAD.X R4, RZ, RZ, ~R4, P1 ;  /* 0x000000ffff047224 */ /* 0x000fe200008e0e04 */
[----:B------:R-:W-:Y:S01]  /*63d0*/  ISETP.NE.U32.AND P1, PT, RZ, UR8, PT ;  /* 0x00000008ff007c0c */ /* 0x000fe2000bf25070 */
[----:B------:R-:W0:Y:S02]  /*63e0*/  LDC R21, c[0x0][0x148] ;  /* 0x00005200ff157b82 */ /* 0x000e240000000800 */
[----:B------:R-:W-:Y:S01]  /*63f0*/  IMAD R6, R4, UR4, RZ ;  /* 0x0000000404067c24 */ /* 0x000fe2000f8e02ff */
[----:B------:R-:W-:Y:S01]  /*6400*/  ISETP.NE.AND.EX P1, PT, RZ, UR9, PT, P1 ;  /* 0x00000009ff007c0c */ /* 0x000fe2000bf25310 */
[----:B------:R-:W-:Y:S01]  /*6410*/  IMAD.WIDE.U32 R4, R7, UR4, R16 ;  /* 0x0000000407047c25 */ /* 0x000fe2000f8e0010 */
[----:B------:R-:W-:-:S03]  /*6420*/  ULDC UR4, c[0x0][0x150] ;  /* 0x0000540000047ab9 */ /* 0x000fc60000000800 */
[----:B------:R-:W-:Y:S02]  /*6430*/  IMAD R7, R7, UR5, R6 ;  /* 0x0000000507077c24 */ /* 0x000fe4000f8e0206 */
[----:B------:R-:W-:Y:S01]  /*6440*/  FMUL R6, R9, UR4 ;  /* 0x0000000409067c20 */ /* 0x000fe20008400000 */
[----:B------:R-:W-:Y:S01]  /*6450*/  ULDC UR4, c[0x0][0x618] ;  /* 0x0001860000047ab9 */ /* 0x000fe20000000800 */
[----:B------:R-:W-:Y:S01]  /*6460*/  ULDC UR5, c[0x0][0x154] ;  /* 0x0000550000057ab9 */ /* 0x000fe20000000800 */
[----:B------:R-:W-:-:S03]  /*6470*/  IMAD.IADD R5, R5, 0x1, R7 ;  /* 0x0000000105057824 */ /* 0x000fc600078e0207 */
[----:B------:R-:W3:Y:S02]  /*6480*/  F2I.U32.TRUNC.NTZ R6, R6 ;  /* 0x0000000600067305 */ /* 0x000ee4000020f000 */
[----:B------:R-:W-:Y:S02]  /*6490*/  SHF.R.U64 R9, R4, UR4, R5 ;  /* 0x0000000404097c19 */ /* 0x000fe40008001205 */
[----:B-1----:R-:W-:-:S05]  /*64a0*/  I2FP.F32.U32 R4, R14 ;  /* 0x0000000e00047245 */ /* 0x002fca0000201000 */
[----:B------:R-:W-:Y:S01]  /*64b0*/  FMUL R22, R4, UR5 ;  /* 0x0000000504167c20 */ /* 0x000fe20008400000 */
[----:B------:R-:W-:Y:S01]  /*64c0*/  SHF.R.U32.HI R4, RZ, UR4, R5 ;  /* 0x00000004ff047c19 */ /* 0x000fe20008011605 */
[----:B------:R-:W-:-:S03]  /*64d0*/  ULDC UR4, c[0x0][0x658] ;  /* 0x0001960000047ab9 */ /* 0x000fc60000000800 */
[--C-:B------:R-:W-:Y:S01]  /*64e0*/  SHF.R.U64 R20, R9, UR6, R4.reuse ;  /* 0x0000000609147c19 */ /* 0x100fe20008001204 */
[----:B------:R-:W1:Y:S01]  /*64f0*/  F2I.U32.TRUNC.NTZ R22, R22 ;  /* 0x0000001600167305 */ /* 0x000e62000020f000 */
[----:B------:R-:W-:Y:S01]  /*6500*/  SHF.R.U32.HI R5, RZ, UR6, R4 ;  /* 0x00000006ff057c19 */ /* 0x000fe20008011604 */
[----:B---3--:R-:W-:-:S03]  /*6510*/  IMAD.MOV R6, RZ, RZ, -R6 ;  /* 0x000000ffff067224 */ /* 0x008fc600078e0a06 */
[----:B------:R-:W-:Y:S01]  /*6520*/  SHF.R.U64 R18, R20, UR4, R5 ;  /* 0x0000000414127c19 */ /* 0x000fe20008001205 */
[----:B--2---:R-:W-:Y:S01]  /*6530*/  IMAD R15, R24, R6, R15 ;  /* 0x00000006180f7224 */ /* 0x004fe200078e020f */
[----:B------:R-:W-:-:S03]  /*6540*/  SHF.R.U32.HI R23, RZ, UR4, R5 ;  /* 0x00000004ff177c19 */ /* 0x000fc60008011605 */
[----:B------:R-:W-:Y:S02]  /*6550*/  IMAD.MOV.U32 R4, RZ, RZ, R18 ;  /* 0x000000ffff047224 */ /* 0x000fe400078e0012 */
[----:B------:R-:W-:Y:S01]  /*6560*/  IMAD.MOV.U32 R5, RZ, RZ, R23 ;  /* 0x000000ffff057224 */ /* 0x000fe200078e0017 */
[----:B-1----:R-:W-:Y:S06]  /*6570*/  @!P1 BRA `(.L_x_177) ;  /* 0x0000000000289947 */ /* 0x002fec0003800000 */
[----:B------:R-:W-:Y:S02]  /*6580*/  ULDC UR4, c[0x0][0x64c] ;  /* 0x0001930000047ab9 */ /* 0x000fe40000000800 */
[----:B------:R-:W-:-:S05]  /*6590*/  IADD3 R5, P1, R18, UR4, RZ ;  /* 0x0000000412057c10 */ /* 0x000fca000ff3e0ff */
[----:B------:R-:W-:-:S04]  /*65a0*/  IMAD.X R23, RZ, RZ, R23, P1 ;  /* 0x000000ffff177224 */ /* 0x000fc800008e0617 */
[----:B------:R-:W-:-:S04]  /*65b0*/  IMAD.WIDE.U32 R6, R23, UR8, RZ ;  /* 0x0000000817067c25 */ /* 0x000fc8000f8e00ff */
[----:B------:R-:W-:-:S04]  /*65c0*/  IMAD.WIDE.U32 R6, P1, R5, UR9, R6 ;  /* 0x0000000905067c25 */ /* 0x000fc8000f820006 */
[----:B------:R-:W-:-:S04]  /*65d0*/  IMAD.WIDE.U32 R4, R5, UR8, RZ ;  /* 0x0000000805047c25 */ /* 0x000fc8000f8e00ff */
[----:B------:R-:W-:Y:S01]  /*65e0*/  IMAD.MOV.U32 R4, RZ, RZ, R7 ;  /* 0x000000ffff047224 */ /* 0x000fe200078e0007 */
[----:B------:R-:W-:Y:S01]  /*65f0*/  IADD3 RZ, P3, R5, R6, RZ ;  /* 0x0000000605ff7210 */ /* 0x000fe20007f7e0ff */
[----:B------:R-:W-:-:S04]  /*6600*/  IMAD.X R5, RZ, RZ, RZ, P1 ;  /* 0x000000ffff057224 */ /* 0x000fc800008e06ff */
[----:B------:R-:W-:-:S08]  /*6610*/  IMAD.WIDE.U32.X R4, R23, UR9, R4, P3 ;  /* 0x0000000917047c25 */ /* 0x000fd000098e0404 */
.L_x_177:
[----:B------:R-:W-:Y:S01]  /*6620*/  ISETP.NE.AND P1, PT, R2, 0x1, PT ;  /* 0x000000010200780c */ /* 0x000fe20003f25270 */
[----:B------:R-:W-:Y:S01]  /*6630*/  ULDC UR4, c[0x0][0x648] ;  /* 0x0001920000047ab9 */ /* 0x000fe20000000800 */
[----:B------:R-:W-:Y:S01]  /*6640*/  LOP3.LUT R20, R20, UR17, RZ, 0xc0, !PT ;  /* 0x0000001114147c12 */ /* 0x000fe2000f8ec0ff */
[----:B------:R-:W-:Y:S01]  /*6650*/  IMAD.MOV R22, RZ, RZ, -R22 ;  /* 0x000000ffff167224 */ /* 0x000fe200078e0a16 */
[----:B------:R-:W-:Y:S01]  /*6660*/  SHF.R.U64 R5, R4, UR4, R5 ;  /* 0x0000000404057c19 */ /* 0x000fe20008001205 */
[----:B------:R-:W-:Y:S01]  /*6670*/  ULDC UR4, c[0x0][0x638] ;  /* 0x00018e0000047ab9 */ /* 0x000fe20000000800 */
[----:B------:R-:W-:Y:S01]  /*6680*/  LOP3.LUT R9, R9, UR16, RZ, 0xc0, !PT ;  /* 0x0000001009097c12 */ /* 0x000fe2000f8ec0ff */
[----:B------:R-:W-:Y:S01]  /*6690*/  ULDC UR5, c[0x0][0x610] ;  /* 0x0001840000057ab9 */ /* 0x000fe20000000800 */
[----:B------:R-:W-:Y:S02]  /*66a0*/  IMAD.MOV.U32 R4, RZ, RZ, 0x1 ;  /* 0x00000001ff047424 */ /* 0x000fe400078e00ff */
[----:B------:R-:W-:-:S02]  /*66b0*/  IMAD.MOV R7, RZ, RZ, -R5 ;  /* 0x000000ffff077224 */ /* 0x000fc400078e0a05 */
[----:B------:R-:W-:Y:S02]  /*66c0*/  IMAD R20, R5, UR18, R20 ;  /* 0x0000001205147c24 */ /* 0x000fe4000f8e0214 */
[----:B0-----:R-:W-:Y:S02]  /*66d0*/  @P1 IMAD R15, R21, R22, R14 ;  /* 0x00000016150f1224 */ /* 0x001fe400078e020e */
[----:B------:R-:W-:Y:S01]  /*66e0*/  IMAD R18, R7, UR4, R18 ;  /* 0x0000000407127c24 */ /* 0x000fe2000f8e0212 */
[----:B------:R-:W-:Y:S01]  /*66f0*/  ULDC UR4, c[0x0][0x600] ;  /* 0x0001800000047ab9 */ /* 0x000fe20000000800 */
[----:B------:R-:W-:Y:S02]  /*6700*/  IMAD R15, R20, UR5, R15 ;  /* 0x00000005140f7c24 */ /* 0x000fe4000f8e020f */
[----:B------:R-:W-:-:S05]  /*6710*/  IMAD R18, R18, UR4, R9 ;  /* 0x0000000412127c24 */ /* 0x000fca000f8e0209 */
[----:B------:R-:W-:Y:S02]  /*6720*/  SEL R9, R18, R15, !P1 ;  /* 0x0000000f12097207 */ /* 0x000fe40004800000 */
[----:B------:R-:W-:-:S07]  /*6730*/  SEL R7, R15, R18, !P1 ;  /* 0x000000120f077207 */ /* 0x000fce0004800000 */
.L_x_175:
[----:B------:R-:W-:Y:S05]  /*6740*/  BSYNC B1 ;  /* 0x0000000000017941 */ /* 0x000fea0003800000 */
.L_x_174:
[----:B------:R-:W-:-:S13]  /*6750*/  LOP3.LUT P1, RZ, R4, 0xff, RZ, 0xc0, !PT ;  /* 0x000000ff04ff7812 */ /* 0x000fda000782c0ff */
[----:B------:R-:W-:Y:S05]  /*6760*/  @P1 BRA `(.L_x_178) ;  /* 0xfffffff400541947 */ /* 0x000fea000383ffff */
[----:B------:R-:W-:Y:S05]  /*6770*/  BSYNC B0 ;  /* 0x0000000000007941 */ /* 0x000fea0003800000 */
.L_x_166:
[----:B------:R-:W-:-:S03]  /*6780*/  UMOV UR4, 0xffffffff ;  /* 0xffffffff00047882 */ /* 0x000fc60000000000 */
[----:B------:R-:W-:Y:S05]  /*6790*/  BRA.DIV UR4, `(.L_x_179) ;  /* 0x0000000204f07947 */ /* 0x000fea000b800000 */
[----:B------:R-:W-:-:S13]  /*67a0*/  ELECT P6, URZ, PT ;  /* 0x00000000003f782f */ /* 0x000fda00038c0000 */
.L_x_192:
[----:B------:R-:W-:Y:S04]  /*67b0*/  BSSY B0, `(.L_x_180) ;  /* 0x0000022000007945 */ /* 0x000fe80003800000 */
[----:B------:R-:W-:Y:S05]  /*67c0*/  @!P6 BRA `(.L_x_181) ;  /* 0x000000000080e947 */ /* 0x000fea0003800000 */
[----:B------:R-:W-:-:S04]  /*67d0*/  LOP3.LUT R19, R19, 0x2, RZ, 0xfc, !PT ;  /* 0x0000000213137812 */ /* 0x000fc800078efcff */
[----:B------:R-:W-:-:S13]  /*67e0*/  ISETP.NE.AND P0, PT, R19, 0x3, PT ;  /* 0x000000031300780c */ /* 0x000fda0003f05270 */
[----:B------:R-:W-:Y:S05]  /*67f0*/  @!P0 BRA `(.L_x_182) ;  /* 0x0000000000048947 */ /* 0x000fea0003800000 */
[----:B------:R-:W-:Y:S01]  /*6800*/  BPT.TRAP 0x1 ;  /* 0x000000040000795c */ /* 0x000fe20000300000 */
.L_x_182:
[----:B------:R-:W0:Y:S01]  /*6810*/  S2R R3, SR_CgaCtaId ;  /* 0x0000000000037919 */ /* 0x000e220000008800 */
[----:B------:R-:W-:-:S04]  /*6820*/  MOV R2, 0x400 ;  /* 0x0000040000027802 */ /* 0x000fc80000000f00 */
[----:B0-----:R-:W-:Y:S02]  /*6830*/  LEA R3, R3, R2, 0x18 ;  /* 0x0000000203037211 */ /* 0x001fe400078ec0ff */
[----:B------:R-:W-:-:S03]  /*6840*/  SHF.L.U32 R2, R0, 0x1f, RZ ;  /* 0x0000001f00027819 */ /* 0x000fc600000006ff */
[----:B------:R-:W-:-:S04]  /*6850*/  VIADD R3, R3, 0x18 ;  /* 0x0000001803037836 */ /* 0x000fc80000000000 */
[C---:B------:R-:W-:Y:S02]  /*6860*/  IMAD R7, R12.reuse, 0x8, R3 ;  /* 0x000000080c077824 */ /* 0x040fe400078e0203 */
[----:B------:R-:W-:Y:S02]  /*6870*/  VIADD R12, R12, 0x1 ;  /* 0x000000010c0c7836 */ /* 0x000fe40000000000 */
[----:B------:R-:W0:Y:S03]  /*6880*/  SYNCS.PHASECHK.TRANS64.TRYWAIT P0, [R7+URZ], R2 ;  /* 0x00000002070075a7 */ /* 0x000e26000800017f */
[----:B------:R-:W-:-:S04]  /*6890*/  ISETP.NE.AND P1, PT, R12, 0x3, PT ;  /* 0x000000030c00780c */ /* 0x000fc80003f25270 */
[----:B------:R-:W-:Y:S02]  /*68a0*/  SEL R5, RZ, 0x1, P1 ;  /* 0x00000001ff057807 */ /* 0x000fe40000800000 */
[----:B------:R-:W-:Y:S02]  /*68b0*/  SEL R12, R12, RZ, P1 ;  /* 0x000000ff0c0c7207 */ /* 0x000fe40000800000 */
[----:B------:R-:W-:-:S03]  /*68c0*/  LOP3.LUT R5, R0, R5, RZ, 0x3c, !PT ;  /* 0x0000000500057212 */ /* 0x000fc600078e3cff */
[----:B------:R-:W-:Y:S01]  /*68d0*/  IMAD R9, R12, 0x8, R3 ;  /* 0x000000080c097824 */ /* 0x000fe200078e0203 */
[----:B------:R-:W-:Y:S01]  /*68e0*/  SHF.L.U32 R4, R5, 0x1f, RZ ;  /* 0x0000001f05047819 */ /* 0x000fe200000006ff */
[----:B0-----:R-:W-:Y:S06]  /*68f0*/  @!P0 BRA `(.L_x_183) ;  /* 0x0000000000b88947 */ /* 0x001fec0003800000 */
.L_x_193:
[----:B------:R-:W1:Y:S01]  /*6900*/  SYNCS.PHASECHK.TRANS64.TRYWAIT P0, [R9+URZ], R4 ;  /* 0x00000004090075a7 */ /* 0x000e62000800017f */
[----:B------:R-:W-:-:S05]  /*6910*/  VIADD R0, R12, 0x1 ;  /* 0x000000010c007836 */ /* 0x000fca0000000000 */
[----:B------:R-:W-:-:S04]  /*6920*/  ISETP.NE.AND P1, PT, R0, 0x3, PT ;  /* 0x000000030000780c */ /* 0x000fc80003f25270 */
[----:B0-----:R-:W-:Y:S02]  /*6930*/  SEL R2, RZ, 0x1, P1 ;  /* 0x00000001ff027807 */ /* 0x001fe40000800000 */
[----:B------:R-:W-:Y:S02]  /*6940*/  SEL R0, R0, RZ, P1 ;  /* 0x000000ff00007207 */ /* 0x000fe40000800000 */
[----:B------:R-:W-:Y:S01]  /*6950*/  LOP3.LUT R2, R5, R2, RZ, 0x3c, !PT ;  /* 0x0000000205027212 */ /* 0x000fe200078e3cff */
[----:B-1----:R-:W-:Y:S06]  /*6960*/  @!P0 BRA `(.L_x_184) ;  /* 0x0000000000b08947 */ /* 0x002fec0003800000 */
.L_x_194:
[----:B------:R-:W-:Y:S01]  /*6970*/  IMAD R3, R0, 0x8, R3 ;  /* 0x0000000800037824 */ /* 0x000fe200078e0203 */
[----:B------:R-:W-:-:S07]  /*6980*/  SHF.L.U32 R0, R2, 0x1f, RZ ;  /* 0x0000001f02007819 */ /* 0x000fce00000006ff */
.L_x_185:
[----:B-1----:R1:W2:Y:S02]  /*6990*/  SYNCS.PHASECHK.TRANS64.TRYWAIT P0, [R3+URZ], R0 ;  /* 0x00000000030075a7 */ /* 0x0022a4000800017f */
[----:B--2---:R-:W-:Y:S05]  /*69a0*/  @!P0 NANOSLEEP.SYNCS 0x989680 ;  /* 0x009896800000895d */ /* 0x004fea0003900000 */
[----:B------:R-:W2:Y:S02]  /*69b0*/  @!P0 SYNCS.PHASECHK.TRANS64 P0, [R3+URZ], R0 ;  /* 0x00000000030085a7 */ /* 0x000ea4000800007f */
[----:B--2---:R-:W-:Y:S05]  /*69c0*/  @!P0 BRA `(.L_x_185) ;  /* 0xfffffffc00f08947 */ /* 0x004fea000383ffff */
.L_x_181:
[----:B------:R-:W-:Y:S05]  /*69d0*/  BSYNC B0 ;  /* 0x0000000000007941 */ /* 0x000fea0003800000 */
.L_x_180:
[----:B------:R-:W-:Y:S05]  /*69e0*/  EXIT ;  /* 0x000000000000794d */ /* 0x000fea0003800000 */
.L_x_17:
[----:B---3--:R3:W4:Y:S02]  /*69f0*/  SYNCS.PHASECHK.TRANS64.TRYWAIT P1, [R3+URZ], R0 ;  /* 0x00000000030075a7 */ /* 0x008724000802017f */
[----:B----4-:R-:W-:Y:S05]  /*6a00*/  @!P1 NANOSLEEP.SYNCS 0x989680 ;  /* 0x009896800000995d */ /* 0x010fea0003900000 */
[----:B------:R-:W4:Y:S02]  /*6a10*/  @!P1 SYNCS.PHASECHK.TRANS64 P1, [R3+URZ], R0 ;  /* 0x00000000030095a7 */ /* 0x000f24000802007f */
[----:B----4-:R-:W-:Y:S05]  /*6a20*/  @!P1 BRA `(.L_x_17) ;  /* 0xfffffffc00f09947 */ /* 0x010fea000383ffff */
[----:B------:R-:W-:Y:S05]  /*6a30*/  BRA `(.L_x_16) ;  /* 0xffffffa400fc7947 */ /* 0x000fea000383ffff */
.L_x_22:
[----:B-1----:R1:W2:Y:S02]  /*6a40*/  SYNCS.PHASECHK.TRANS64.TRYWAIT P1, [R5+URZ], R4 ;  /* 0x00000004050075a7 */ /* 0x0022a4000802017f */
[----:B--2---:R-:W-:Y:S05]  /*6a50*/  @!P1 NANOSLEEP.SYNCS 0x989680 ;  /* 0x009896800000995d */ /* 0x004fea0003900000 */
[----:B------:R-:W2:Y:S02]  /*6a60*/  @!P1 SYNCS.PHASECHK.TRANS64 P1, [R5+URZ], R4 ;  /* 0x00000004050095a7 */ /* 0x000ea4000802007f */
[----:B--2---:R-:W-:Y:S05]  /*6a70*/  @!P1 BRA `(.L_x_22) ;  /* 0xfffffffc00f09947 */ /* 0x004fea000383ffff */
[----:B------:R-:W-:Y:S05]  /*6a80*/  BRA `(.L_x_21) ;  /* 0xffffffa800ac7947 */ /* 0x000fea000383ffff */
.L_x_167:
[----:B------:R-:W-:Y:S01]  /*6a90*/  BSSY B1, `(.L_x_186) ;  /* 0x0000006000017945 */ /* 0x000fe20003800000 */
[----:B------:R-:W-:-:S07]  /*6aa0*/  IMAD.MOV.U32 R15, RZ, RZ, -0x1 ;  /* 0xffffffffff0f7424 */ /* 0x000fce00078e00ff */
[----:B------:R-:W-:Y:S05]  /*6ab0*/  WARPSYNC.COLLECTIVE R15, `(.L_x_187) ;  /* 0x000000000f0c7348 */ /* 0x000fea0003c00000 */
[----:B------:R-:W-:Y:S02]  /*6ac0*/  ELECT P6, UR62, PT ;  /* 0x00000000003e782f */ /* 0x000fe400038c0000 */
[----:B------:R-:W-:Y:S01]  /*6ad0*/  MOV R14, UR62 ;  /* 0x0000003e000e7c02 */ /* 0x000fe20008000f00 */
[----:B------:R-:W-:Y:S10]  /*6ae0*/  ENDCOLLECTIVE ;  /* 0x000000000000791b */ /* 0x000ff40003800000 */
.L_x_187:
[----:B------:R-:W-:Y:S05]  /*6af0*/  BSYNC B1 ;  /* 0x0000000000017941 */ /* 0x000fea0003800000 */
.L_x_186:
[----:B------:R-:W-:Y:S05]  /*6b00*/  BRA `(.L_x_188) ;  /* 0xfffffff000787947 */ /* 0x000fea000383ffff */
.L_x_170:
[----:B0-----:R0:W1:Y:S02]  /*6b10*/  SYNCS.PHASECHK.TRANS64.TRYWAIT P1, [R14+URZ+0x18], R7 ;  /* 0x000018070e0075a7 */ /* 0x001064000802017f */
[----:B-1----:R-:W-:Y:S05]  /*6b20*/  @!P1 NANOSLEEP.SYNCS 0x989680 ;  /* 0x009896800000995d */ /* 0x002fea0003900000 */
[----:B------:R-:W1:Y:S02]  /*6b30*/  @!P1 SYNCS.PHASECHK.TRANS64 P1, [R14+URZ+0x18], R7 ;  /* 0x000018070e0095a7 */ /* 0x000e64000802007f */
[----:B-1----:R-:W-:Y:S05]  /*6b40*/  @!P1 BRA `(.L_x_170) ;  /* 0xfffffffc00f09947 */ /* 0x002fea000383ffff */
[----:B------:R-:W-:Y:S05]  /*6b50*/  BRA `(.L_x_189) ;  /* 0xfffffff000ac7947 */ /* 0x000fea000383ffff */
.L_x_179:
[----:B------:R-:W-:Y:S01]  /*6b60*/  BSSY B0, `(.L_x_190) ;  /* 0x0000006000007945 */ /* 0x000fe20003800000 */
[----:B------:R-:W-:-:S07]  /*6b70*/  IMAD.MOV.U32 R15, RZ, RZ, -0x1 ;  /* 0xffffffffff0f7424 */ /* 0x000fce00078e00ff */
[----:B------:R-:W-:Y:S05]  /*6b80*/  WARPSYNC.COLLECTIVE R15, `(.L_x_191) ;  /* 0x000000000f0c7348 */ /* 0x000fea0003c00000 */
[----:B------:R-:W-:Y:S02]  /*6b90*/  ELECT P6, UR62, PT ;  /* 0x00000000003e782f */ /* 0x000fe400038c0000 */
[----:B------:R-:W-:Y:S01]  /*6ba0*/  MOV R14, UR62 ;  /* 0x0000003e000e7c02 */ /* 0x000fe20008000f00 */
[----:B------:R-:W-:Y:S10]  /*6bb0*/  ENDCOLLECTIVE ;  /* 0x000000000000791b */ /* 0x000ff40003800000 */
.L_x_191:
[----:B------:R-:W-:Y:S05]  /*6bc0*/  BSYNC B0 ;  /* 0x0000000000007941 */ /* 0x000fea0003800000 */
.L_x_190:
[----:B------:R-:W-:Y:S05]  /*6bd0*/  BRA `(.L_x_192) ;  /* 0xfffffff800f47947 */ /* 0x000fea000383ffff */
.L_x_183:
[----:B0-----:R0:W1:Y:S02]  /*6be0*/  SYNCS.PHASECHK.TRANS64.TRYWAIT P0, [R7+URZ], R2 ;  /* 0x00000002070075a7 */ /* 0x001064000800017f */
[----:B-1----:R-:W-:Y:S05]  /*6bf0*/  @!P0 NANOSLEEP.SYNCS 0x989680 ;  /* 0x009896800000895d */ /* 0x002fea0003900000 */
[----:B------:R-:W1:Y:S02]  /*6c00*/  @!P0 SYNCS.PHASECHK.TRANS64 P0, [R7+URZ], R2 ;  /* 0x00000002070085a7 */ /* 0x000e64000800007f */
[----:B-1----:R-:W-:Y:S05]  /*6c10*/  @!P0 BRA `(.L_x_183) ;  /* 0xfffffffc00f08947 */ /* 0x002fea000383ffff */
[----:B------:R-:W-:Y:S05]  /*6c20*/  BRA `(.L_x_193) ;  /* 0xfffffffc00347947 */ /* 0x000fea000383ffff */
.L_x_184:
[----:B0-----:R0:W1:Y:S02]  /*6c30*/  SYNCS.PHASECHK.TRANS64.TRYWAIT P0, [R9+URZ], R4 ;  /* 0x00000004090075a7 */ /* 0x001064000800017f */
[----:B-1----:R-:W-:Y:S05]  /*6c40*/  @!P0 NANOSLEEP.SYNCS 0x989680 ;  /* 0x009896800000895d */ /* 0x002fea0003900000 */
[----:B------:R-:W1:Y:S02]  /*6c50*/  @!P0 SYNCS.PHASECHK.TRANS64 P0, [R9+URZ], R4 ;  /* 0x00000004090085a7 */ /* 0x000e64000800007f */
[----:B-1----:R-:W-:Y:S05]  /*6c60*/  @!P0 BRA `(.L_x_184) ;  /* 0xfffffffc00f08947 */ /* 0x002fea000383ffff */
[----:B------:R-:W-:Y:S05]  /*6c70*/  BRA `(.L_x_194) ;  /* 0xfffffffc003c7947 */ /* 0x000fea000383ffff */
.L_x_195:
[----:B------:R-:W-:-:S00]  /*6c80*/  BRA `(.L_x_195) ;  /* 0xfffffffc00fc7947 */ /* 0x000fc0000383ffff */
[----:B------:R-:W-:-:S00]  /*6c90*/  NOP ;  /* 0x0000000000007918 */ /* 0x000fc00000000000 */
        /* <DEDUP_REMOVED lines=14> */
.L_x_196:


//--------------------- .nv.global.init           --------------------------
	.section	.nv.global.init,"aw",@progbits
.nv.global.init:
	.type		$str$22,@object
	.size		$str$22,($str$23 - $str$22)
$str$22:
        /*0000*/ 	.byte	0x6b, 0x5f, 0x74, 0x69, 0x6c, 0x65, 0x5f, 0x63, 0x6f, 0x75, 0x6e, 0x74, 0x20, 0x3e, 0x3d, 0x20
        /*0010*/ 	.byte	0x31, 0x00
	.type		$str$23,@object
	.size		$str$23,(__unnamed_1 - $str$23)
$str$23:
        /*0012*/ 	.byte	0x2f, 0x74, 0x6d, 0x70, 0x2f, 0x63, 0x75, 0x74, 0x6c, 0x61, 0x73, 0x73, 0x5f, 0x73, 0x77, 0x65
        /*0022*/ 	.byte	0x65, 0x70, 0x5f, 0x73, 0x72, 0x63, 0x2f, 0x69, 0x6e, 0x63, 0x6c, 0x75, 0x64, 0x65, 0x2f, 0x63
        /*0032*/ 	.byte	0x75, 0x74, 0x6c, 0x61, 0x73, 0x73, 0x2f, 0x67, 0x65, 0x6d, 0x6d, 0x2f, 0x63, 0x6f, 0x6c, 0x6c
        /*0042*/ 	.byte	0x65, 0x63, 0x74, 0x69, 0x76, 0x65, 0x2f, 0x73, 0x6d, 0x39, 0x30, 0x5f, 0x6d, 0x6d, 0x61, 0x5f
        /*0052*/ 	.byte	0x74, 0x6d, 0x61, 0x5f, 0x67, 0x6d, 0x6d, 0x61, 0x5f, 0x73, 0x73, 0x5f, 0x77, 0x61, 0x72, 0x70
        /*0062*/ 	.byte	0x73, 0x70, 0x65, 0x63, 0x69, 0x61, 0x6c, 0x69, 0x7a, 0x65, 0x64, 0x2e, 0x68, 0x70, 0x70, 0x00
	.type		__unnamed_1,@object
	.size		__unnamed_1,(.L_0 - __unnamed_1)
__unnamed_1:
        /*0072*/ 	.byte	0x76, 0x6f, 0x69, 0x64, 0x20, 0x63, 0x75, 0x74, 0x6c, 0x61, 0x73, 0x73, 0x3a, 0x3a, 0x67, 0x65
        /* <DEDUP_REMOVED lines=171> */
        /*0b32*/ 	.byte	0x75, 0x74, 0x65, 0x3a, 0x3a, 0x69, 0x64, 0x65, 0x6e, 0x74, 0x69, 0x74, 0x79, 0x5d, 0x00
.L_0:


//--------------------- .nv.shared._ZN7cutlass13device_kernelINS_4gemm6kernel13GemmUniversalIN4cute5tupleIJiiiiEEENS1_10collective13CollectiveMmaINS1_34MainloopSm90TmaGmmaWarpSpecializedILi3ENS5_IJNS4_1CILi1EEESB_SB_EEENS1_35KernelTmaWarpSpecializedCooperativeEEENS5_IJNSA_ILi128EEESF_NSA_ILi64EEEEEEaNS5_IJlSB_lEEEaSI_NS4_8TiledMMAINS4_8MMA_AtomIJNS4_4SM904GMMA27MMA_64x128x32_S32S8S8_SS_TNEEEENS4_6LayoutINS5_IJNSA_ILi2EEESB_SB_EEENS5_IJSB_NSA_ILi0EEESS_EEEEENS5_IJNS4_10UnderscoreESV_SV_EEEEENS4_13SM90_TMA_LOADENS4_14ComposedLayoutINS4_7SwizzleILi2ELi4ELi3EEENS4_18smem_ptr_flag_bitsILi8EEENSP_INS5_IJNSA_ILi8EEESG_EEENS5_IJSG_SB_EEEEEEEvNS4_8identityESY_S18_vS19_EENS_8epilogue10collective6detail29Sm90TmaWarpSpecializedAdapterINS1C_15DefaultEpilogueIaSI_SI_NS1B_6thread17LinearCombinationIaLi1EiiLNS1G_9ScaleType4KindE0ELNS_15FloatRoundStyleE2EaEENS1_15EpilogueDefaultEEEEEvvEEEEvNT_6ParamsE --------------------------
	.section	.nv.shared._ZN7cutlass13device_kernelINS_4gemm6kernel13GemmUniversalIN4cute5tupleIJiiiiEEENS1_10collective13CollectiveMmaINS1_34MainloopSm90TmaGmmaWarpSpecializedILi3ENS5_IJNS4_1CILi1EEESB_SB_EEENS1_35KernelTmaWarpSpecializedCooperativeEEENS5_IJNSA_ILi128EEESF_NSA_ILi64EEEEEEaNS5_IJlSB_lEEEaSI_NS4_8TiledMMAINS4_8MMA_AtomIJNS4_4SM904GMMA27MMA_64x128x32_S32S8S8_SS_TNEEEENS4_6LayoutINS5_IJNSA_ILi2EEESB_SB_EEENS5_IJSB_NSA_ILi0EEESS_EEEEENS5_IJNS4_10UnderscoreESV_SV_EEEEENS4_13SM90_TMA_LOADENS4_14ComposedLayoutINS4_7SwizzleILi2ELi4ELi3EEENS4_18smem_ptr_flag_bitsILi8EEENSP_INS5_IJNSA_ILi8EEESG_EEENS5_IJSG_SB_EEEEEEEvNS4_8identityESY_S18_vS19_EENS_8epilogue10collective6detail29Sm90TmaWarpSpecializedAdapterINS1C_15DefaultEpilogueIaSI_SI_NS1B_6thread17LinearCombinationIaLi1EiiLNS1G_9ScaleType4KindE0ELNS_15FloatRoundStyleE2EaEENS1_15EpilogueDefaultEEEEEvvEEEEvNT_6ParamsE,"aw",@nobits
	.sectionflags	@""
	.align	16
	.zero		1024


//--------------------- .nv.shared.reserved.0     --------------------------
	.section	.nv.shared.reserved.0,"aw",@nobits
	.weak		__nv_reservedSMEM_offset_0_alias
	.size		__nv_reservedSMEM_offset_0_alias, 0, 0
	.other		__nv_reservedSMEM_offset_0_alias,@"STO_CUDA_RESERVED_SHARED STV_DEFAULT"
__nv_reservedSMEM_offset_0_alias:
	.zero		0


//--------------------- .nv.global                --------------------------
	.section	.nv.global,"aw",@nobits
.nv.global:
	.type		_ZN40_INTERNAL_9bfaef22_4_k_cu_282a387e_304664cute1_E,@object
	.size		_ZN40_INTERNAL_9bfaef22_4_k_cu_282a387e_304664cute1_E,(_ZN40_INTERNAL_9bfaef22_4_k_cu_282a387e_304664cuda3std3__45__cpo6cbeginE - _ZN40_INTERNAL_9bfaef22_4_k_cu_282a387e_304664cute1_E)
_ZN40_INTERNAL_9bfaef22_4_k_cu_282a387e_304664cute1_E:
	.zero		1
	.type		_ZN40_INTERNAL_9bfaef22_4_k_cu_282a387e_304664cuda3std3__45__cpo6cbeginE,@object
	.size		_ZN40_INTERNAL_9bfaef22_4_k_cu_282a387e_304664cuda3std3__45__cpo6cbeginE,(_ZN40_INTERNAL_9bfaef22_4_k_cu_282a387e_304664cuda3std3__48in_placeE - _ZN40_INTERNAL_9bfaef22_4_k_cu_282a387e_304664cuda3std3__45__cpo6cbeginE)
_ZN40_INTERNAL_9bfaef22_4_k_cu_282a387e_304664cuda3std3__45__cpo6cbeginE:
	.zero		1
	.type		_ZN40_INTERNAL_9bfaef22_4_k_cu_282a387e_304664cuda3std3__48in_placeE,@object
	.size		_ZN40_INTERNAL_9bfaef22_4_k_cu_282a387e_304664cuda3std3__48in_placeE,(_ZN40_INTERNAL_9bfaef22_4_k_cu_282a387e_304664cuda3std6ranges3__45__cpo9iter_moveE - _ZN40_INTERNAL_9bfaef22_4_k_cu_282a387e_304664cuda3std3__48in_placeE)
_ZN40_INTERNAL_9bfaef22_4_k_cu_282a387e_304664cuda3std3__48in_placeE:
	.zero		1
	.type		_ZN40_INTERNAL_9bfaef22_4_k_cu_282a387e_304664cuda3std6ranges3__45__cpo9iter_moveE,@object
	.size		_ZN40_INTERNAL_9bfaef22_4_k_cu_282a387e_304664cuda3std6ranges3__45__cpo9iter_moveE,(_ZN40_INTERNAL_9bfaef22_4_k_cu_282a387e_304664cuda3std3__45__cpo5beginE - _ZN40_INTERNAL_9bfaef22_4_k_cu_282a387e_304664cuda3std6ranges3__45__cpo9iter_moveE)
_ZN40_INTERNAL_9bfaef22_4_k_cu_282a387e_304664cuda3std6ranges3__45__cpo9iter_moveE:
	.zero		1
	.type		_ZN40_INTERNAL_9bfaef22_4_k_cu_282a387e_304664cuda3std3__45__cpo5beginE,@object
	.size		_ZN40_INTERNAL_9bfaef22_4_k_cu_282a387e_304664cuda3std3__45__cpo5beginE,(_ZN40_INTERNAL_9bfaef22_4_k_cu_282a387e_304664cuda3std3__442_GLOBAL__N__9bfaef22_4_k_cu_282a387e_304666ignoreE - _ZN40_INTERNAL_9bfaef22_4_k_cu_282a387e_304664cuda3std3__45__cpo5beginE)
_ZN40_INTERNAL_9bfaef22_4_k_cu_282a387e_304664cuda3std3__45__cpo5beginE:
	.zero		1
	.type		_ZN40_INTERNAL_9bfaef22_4_k_cu_282a387e_304664cuda3std3__442_GLOBAL__N__9bfaef22_4_k_cu_282a387e_304666ignoreE,@object
	.size		_ZN40_INTERNAL_9bfaef22_4_k_cu_282a387e_304664cuda3std3__442_GLOBAL__N__9bfaef22_4_k_cu_282a387e_304666ignoreE,(_ZN40_INTERNAL_9bfaef22_4_k_cu_282a387e_304664cute7productE - _ZN40_INTERNAL_9bfaef22_4_k_cu_282a387e_304664cuda3std3__442_GLOBAL__N__9bfaef22_4_k_cu_282a387e_304666ignoreE)
_ZN40_INTERNAL_9bfaef22_4_k_cu_282a387e_304664cuda3std3__442_GLOBAL__N__9bfaef22_4_k_cu_282a387e_304666ignoreE:
	.zero		1
	.type		_ZN40_INTERNAL_9bfaef22_4_k_cu_282a387e_304664cute7productE,@object
	.size		_ZN40_INTERNAL_9bfaef22_4_k_cu_282a387e_304664cute7productE,(_ZN40_INTERNAL_9bfaef22_4_k_cu_282a387e_304664cuda3std3__45__cpo3endE - _ZN40_INTERNAL_9bfaef22_4_k_cu_282a387e_304664cute7productE)
_ZN40_INTERNAL_9bfaef22_4_k_cu_282a387e_304664cute7productE:
	.zero		1
	.type		_ZN40_INTERNAL_9bfaef22_4_k_cu_282a387e_304664cuda3std3__45__cpo3endE,@object
	.size		_ZN40_INTERNAL_9bfaef22_4_k_cu_282a387e_304664cuda3std3__45__cpo3endE,(_ZN40_INTERNAL_9bfaef22_4_k_cu_282a387e_304664cuda3std3__419piecewise_constructE - _ZN40_INTERNAL_9bfaef22_4_k_cu_282a387e_304664cuda3std3__45__cpo3endE)
_ZN40_INTERNAL_9bfaef22_4_k_cu_282a387e_304664cuda3std3__45__cpo3endE:
	.zero		1
	.type		_ZN40_INTERNAL_9bfaef22_4_k_cu_282a387e_304664cuda3std3__419piecewise_constructE,@object
	.size		_ZN40_INTERNAL_9bfaef22_4_k_cu_282a387e_304664cuda3std3__419piecewise_constructE,(_ZN40_INTERNAL_9bfaef22_4_k_cu_282a387e_304664cuda3std3__45__cpo4cendE - _ZN40_INTERNAL_9bfaef22_4_k_cu_282a387e_304664cuda3std3__419piecewise_constructE)
_ZN40_INTERNAL_9bfaef22_4_k_cu_282a387e_304664cuda3std3__419piecewise_constructE:
	.zero		1
	.type		_ZN40_INTERNAL_9bfaef22_4_k_cu_282a387e_304664cuda3std3__45__cpo4cendE,@object
	.size		_ZN40_INTERNAL_9bfaef22_4_k_cu_282a387e_304664cuda3std3__45__cpo4cendE,(_ZN40_INTERNAL_9bfaef22_4_k_cu_282a387e_304664cuda3std6ranges3__45__cpo4swapE - _ZN40_INTERNAL_9bfaef22_4_k_cu_282a387e_304664cuda3std3__45__cpo4cendE)
_ZN40_INTERNAL_9bfaef22_4_k_cu_282a387e_304664cuda3std3__45__cpo4cendE:
	.zero		1
	.type		_ZN40_INTERNAL_9bfaef22_4_k_cu_282a387e_304664cuda3std6ranges3__45__cpo4swapE,@object
	.size		_ZN40_INTERNAL_9bfaef22_4_k_cu_282a387e_304664cuda3std6ranges3__45__cpo4swapE,(.L_8 - _ZN40_INTERNAL_9bfaef22_4_k_cu_282a387e_304664cuda3std6ranges3__45__cpo4swapE)
_ZN40_INTERNAL_9bfaef22_4_k_cu_282a387e_304664cuda3std6ranges3__45__cpo4swapE:
	.zero		1
.L_8:


//--------------------- .nv.constant0._ZN7cutlass13device_kernelINS_4gemm6kernel13GemmUniversalIN4cute5tupleIJiiiiEEENS1_10collective13CollectiveMmaINS1_34MainloopSm90TmaGmmaWarpSpecializedILi3ENS5_IJNS4_1CILi1EEESB_SB_EEENS1_35KernelTmaWarpSpecializedCooperativeEEENS5_IJNSA_ILi128EEESF_NSA_ILi64EEEEEEaNS5_IJlSB_lEEEaSI_NS4_8TiledMMAINS4_8MMA_AtomIJNS4_4SM904GMMA27MMA_64x128x32_S32S8S8_SS_TNEEEENS4_6LayoutINS5_IJNSA_ILi2EEESB_SB_EEENS5_IJSB_NSA_ILi0EEESS_EEEEENS5_IJNS4_10UnderscoreESV_SV_EEEEENS4_13SM90_TMA_LOADENS4_14ComposedLayoutINS4_7SwizzleILi2ELi4ELi3EEENS4_18smem_ptr_flag_bitsILi8EEENSP_INS5_IJNSA_ILi8EEESG_EEENS5_IJSG_SB_EEEEEEEvNS4_8identityESY_S18_vS19_EENS_8epilogue10collective6detail29Sm90TmaWarpSpecializedAdapterINS1C_15DefaultEpilogueIaSI_SI_NS1B_6thread17LinearCombinationIaLi1EiiLNS1G_9ScaleType4KindE0ELNS_15FloatRoundStyleE2EaEENS1_15EpilogueDefaultEEEEEvvEEEEvNT_6ParamsE --------------------------
	.section	.nv.constant0._ZN7cutlass13device_kernelINS_4gemm6kernel13GemmUniversalIN4cute5tupleIJiiiiEEENS1_10collective13CollectiveMmaINS1_34MainloopSm90TmaGmmaWarpSpecializedILi3ENS5_IJNS4_1CILi1EEESB_SB_EEENS1_35KernelTmaWarpSpecializedCooperativeEEENS5_IJNSA_ILi128EEESF_NSA_ILi64EEEEEEaNS5_IJlSB_lEEEaSI_NS4_8TiledMMAINS4_8MMA_AtomIJNS4_4SM904GMMA27MMA_64x128x32_S32S8S8_SS_TNEEEENS4_6LayoutINS5_IJNSA_ILi2EEESB_SB_EEENS5_IJSB_NSA_ILi0EEESS_EEEEENS5_IJNS4_10UnderscoreESV_SV_EEEEENS4_13SM90_TMA_LOADENS4_14ComposedLayoutINS4_7SwizzleILi2ELi4ELi3EEENS4_18smem_ptr_flag_bitsILi8EEENSP_INS5_IJNSA_ILi8EEESG_EEENS5_IJSG_SB_EEEEEEEvNS4_8identityESY_S18_vS19_EENS_8epilogue10collective6detail29Sm90TmaWarpSpecializedAdapterINS1C_15DefaultEpilogueIaSI_SI_NS1B_6thread17LinearCombinationIaLi1EiiLNS1G_9ScaleType4KindE0ELNS_15FloatRoundStyleE2EaEENS1_15EpilogueDefaultEEEEEvvEEEEvNT_6ParamsE,"a",@progbits
	.sectionflags	@""
	.align	4
.nv.constant0._ZN7cutlass13device_kernelINS_4gemm6kernel13GemmUniversalIN4cute5tupleIJiiiiEEENS1_10collective13CollectiveMmaINS1_34MainloopSm90TmaGmmaWarpSpecializedILi3ENS5_IJNS4_1CILi1EEESB_SB_EEENS1_35KernelTmaWarpSpecializedCooperativeEEENS5_IJNSA_ILi128EEESF_NSA_ILi64EEEEEEaNS5_IJlSB_lEEEaSI_NS4_8TiledMMAINS4_8MMA_AtomIJNS4_4SM904GMMA27MMA_64x128x32_S32S8S8_SS_TNEEEENS4_6LayoutINS5_IJNSA_ILi2EEESB_SB_EEENS5_IJSB_NSA_ILi0EEESS_EEEEENS5_IJNS4_10UnderscoreESV_SV_EEEEENS4_13SM90_TMA_LOADENS4_14ComposedLayoutINS4_7SwizzleILi2ELi4ELi3EEENS4_18smem_ptr_flag_bitsILi8EEENSP_INS5_IJNSA_ILi8EEESG_EEENS5_IJSG_SB_EEEEEEEvNS4_8identityESY_S18_vS19_EENS_8epilogue10collective6detail29Sm90TmaWarpSpecializedAdapterINS1C_15DefaultEpilogueIaSI_SI_NS1B_6thread17LinearCombinationIaLi1EiiLNS1G_9ScaleType4KindE0ELNS_15FloatRoundStyleE2EaEENS1_15EpilogueDefaultEEEEEvvEEEEvNT_6ParamsE:
	.zero		1664


//--------------------- SYMBOLS --------------------------

	.type		.nv.reservedSmem.offset0,@object
	.size		.nv.reservedSmem.offset0,0x4
	.type		__assertfail,@function
